//
// Generated by NVIDIA NVVM Compiler
//
// Compiler Build ID: CL-36424714
// Cuda compilation tools, release 13.0, V13.0.88
// Based on NVVM 20.0.0
//

.version 9.0
.target sm_100
.address_size 64

	// .globl	_Z6updatePfiPA2_fiiS_f
.extern .func  (.param .b64 func_retval0) malloc
(
	.param .b64 malloc_param_0
)
;
.extern .func free
(
	.param .b64 free_param_0
)
;

.visible .entry _Z6updatePfiPA2_fiiS_f(
	.param .u64 .ptr .align 1 _Z6updatePfiPA2_fiiS_f_param_0,
	.param .u32 _Z6updatePfiPA2_fiiS_f_param_1,
	.param .u64 .ptr .align 1 _Z6updatePfiPA2_fiiS_f_param_2,
	.param .u32 _Z6updatePfiPA2_fiiS_f_param_3,
	.param .u32 _Z6updatePfiPA2_fiiS_f_param_4,
	.param .u64 .ptr .align 1 _Z6updatePfiPA2_fiiS_f_param_5,
	.param .f32 _Z6updatePfiPA2_fiiS_f_param_6
)
{
	.reg .pred 	%p<114>;
	.reg .b16 	%rs<21>;
	.reg .b32 	%r<435>;
	.reg .b32 	%f<400>;
	.reg .b64 	%rd<310>;
	.reg .b64 	%fd<143>;

	ld.param.u64 	%rd43, [_Z6updatePfiPA2_fiiS_f_param_0];
	ld.param.u32 	%r133, [_Z6updatePfiPA2_fiiS_f_param_1];
	ld.param.u64 	%rd44, [_Z6updatePfiPA2_fiiS_f_param_2];
	ld.param.u32 	%r135, [_Z6updatePfiPA2_fiiS_f_param_4];
	ld.param.u64 	%rd45, [_Z6updatePfiPA2_fiiS_f_param_5];
	ld.param.f32 	%f13, [_Z6updatePfiPA2_fiiS_f_param_6];
	cvta.to.global.u64 	%rd1, %rd43;
	cvta.to.global.u64 	%rd2, %rd45;
	cvta.to.global.u64 	%rd3, %rd44;
	setp.eq.s32 	%p2, %r135, 0;
	@%p2 bra 	$L__BB0_163;
	mov.u32 	%r137, %ctaid.x;
	mov.u32 	%r138, %ctaid.y;
	mov.u32 	%r139, %nctaid.x;
	mad.lo.s32 	%r140, %r138, %r139, %r137;
	mov.u32 	%r141, %ntid.x;
	mov.u32 	%r142, %ntid.y;
	mov.u32 	%r143, %tid.y;
	mov.u32 	%r144, %tid.x;
	mad.lo.s32 	%r145, %r140, %r142, %r143;
	mad.lo.s32 	%r146, %r145, %r141, %r144;
	mul.lo.s32 	%r1, %r146, %r133;
	setp.lt.s32 	%p3, %r133, 1;
	mov.b32 	%r382, 0;
	@%p3 bra 	$L__BB0_5;
	mov.b32 	%r380, 0;
	ld.param.u32 	%r378, [_Z6updatePfiPA2_fiiS_f_param_3];
	mov.u32 	%r382, %r380;
$L__BB0_3:
	add.s32 	%r4, %r380, %r1;
	setp.ge.s32 	%p4, %r4, %r378;
	@%p4 bra 	$L__BB0_5;
	ld.global.f32 	%f14, [%rd1+16];
	cvt.rzi.s32.f32 	%r148, %f14;
	mad.lo.s32 	%r149, %r148, 6, 6;
	mul.lo.s32 	%r150, %r149, %r4;
	mul.wide.s32 	%rd46, %r150, 4;
	add.s64 	%rd47, %rd1, %rd46;
	ld.global.f32 	%f15, [%rd47+20];
	cvt.rzi.s32.f32 	%r151, %f15;
	max.s32 	%r382, %r151, %r382;
	add.s32 	%r380, %r380, 1;
	setp.ne.s32 	%p5, %r380, %r133;
	@%p5 bra 	$L__BB0_3;
$L__BB0_5:
	add.s32 	%r8, %r382, %r135;
	mul.lo.s32 	%r152, %r135, %r382;
	mad.lo.s32 	%r153, %r152, 3, %r8;
	shl.b32 	%r9, %r153, 2;
	setp.lt.s32 	%p6, %r9, 1;
	@%p6 bra 	$L__BB0_7;
	cvt.u64.u32 	%rd49, %r9;
	{ // callseq 0, 0
	.param .b64 param0;
	st.param.b64 	[param0], %rd49;
	.param .b64 retval0;
	call.uni (retval0), 
	malloc, 
	(
	param0
	);
	ld.param.b64 	%rd306, [retval0];
	} // callseq 0
	mul.wide.s32 	%rd51, %r8, 4;
	add.s64 	%rd307, %rd306, %rd51;
	shl.b32 	%r155, %r152, 1;
	mul.wide.s32 	%rd52, %r155, 4;
	add.s64 	%rd308, %rd307, %rd52;
$L__BB0_7:
	setp.lt.s32 	%p7, %r133, 1;
	@%p7 bra 	$L__BB0_161;
	mul.wide.s32 	%rd53, %r135, 4;
	add.s64 	%rd10, %rd306, %rd53;
	mov.f64 	%fd19, 0d401921FB54442EEA;
	{
	.reg .b32 %temp; 
	mov.b64 	{%temp, %r157}, %fd19;
	}
	{
	.reg .b32 %temp; 
	mov.b64 	{%r158, %temp}, %fd19;
	}
	setp.lt.s32 	%p8, %r157, 1048576;
	mov.f64 	%fd20, 0d437921FB54442EEA;
	{
	.reg .b32 %temp; 
	mov.b64 	{%temp, %r159}, %fd20;
	}
	{
	.reg .b32 %temp; 
	mov.b64 	{%r160, %temp}, %fd20;
	}
	mov.b32 	%r161, 1127219200;
	mov.b32 	%r162, -2147483648;
	mov.b64 	%fd1, {%r162, %r161};
	add.s32 	%r10, %r135, -1;
	and.b32  	%r11, %r135, 15;
	and.b32  	%r12, %r135, 7;
	and.b32  	%r13, %r135, 3;
	selp.b32 	%r163, %r159, %r157, %p8;
	selp.b32 	%r164, %r160, %r158, %p8;
	add.s32 	%r14, %r163, -1;
	selp.f64 	%fd21, 0d437921FB54442EEA, 0d401921FB54442EEA, %p8;
	fma.rn.f64 	%fd22, %fd21, 0d7FF0000000000000, 0d7FF0000000000000;
	{
	.reg .b32 %temp; 
	mov.b64 	{%temp, %r165}, %fd21;
	}
	and.b32  	%r166, %r165, 2147483647;
	setp.eq.s32 	%p9, %r166, 0;
	selp.f64 	%fd2, 0dFFF0000000000000, %fd22, %p9;
	selp.b32 	%r167, -1077, -1023, %p8;
	shr.u32 	%r168, %r163, 20;
	add.s32 	%r15, %r167, %r168;
	and.b32  	%r169, %r163, 1048575;
	or.b32  	%r16, %r169, 1072693248;
	mov.b64 	%fd3, {%r164, %r16};
	{
	.reg .b32 %temp; 
	mov.b64 	{%r170, %temp}, %fd3;
	}
	{
	.reg .b32 %temp; 
	mov.b64 	{%temp, %r171}, %fd3;
	}
	add.s32 	%r172, %r171, -1048576;
	mov.b64 	%fd4, {%r170, %r172};
	and.b32  	%r17, %r135, 2147483640;
	and.b32  	%r18, %r135, 1;
	and.b32  	%r19, %r135, 2147483644;
	mov.b32 	%r383, 0;
$L__BB0_9:
	ld.param.u32 	%r379, [_Z6updatePfiPA2_fiiS_f_param_3];
	add.s32 	%r21, %r383, %r1;
	setp.ge.s32 	%p10, %r21, %r379;
	@%p10 bra 	$L__BB0_163;
	add.s32 	%r22, %r13, -1;
	ld.global.f32 	%f16, [%rd1+16];
	cvt.rzi.s32.f32 	%r173, %f16;
	mad.lo.s32 	%r174, %r173, 6, 6;
	mul.lo.s32 	%r175, %r174, %r21;
	mul.wide.s32 	%rd54, %r175, 4;
	add.s64 	%rd11, %rd1, %rd54;
	ld.global.f32 	%f17, [%rd11+20];
	cvt.rzi.s32.f32 	%r23, %f17;
	setp.ne.s32 	%p11, %r23, 0;
	@%p11 bra 	$L__BB0_20;
	setp.lt.s32 	%p106, %r135, 1;
	@%p106 bra 	$L__BB0_160;
	setp.lt.u32 	%p107, %r10, 3;
	mov.b32 	%r432, 0;
	@%p107 bra 	$L__BB0_15;
	mov.b32 	%r384, 0;
$L__BB0_14:
	.pragma "nounroll";
	ld.global.f32 	%f309, [%rd11];
	ld.global.f32 	%f310, [%rd11+4];
	mul.wide.u32 	%rd251, %r384, 8;
	add.s64 	%rd252, %rd3, %rd251;
	ld.global.f32 	%f311, [%rd252];
	add.f32 	%f312, %f309, %f311;
	ld.global.f32 	%f313, [%rd252+4];
	add.f32 	%f314, %f310, %f313;
	ld.global.f32 	%f315, [%rd11+20];
	cvt.rzi.s32.f32 	%r336, %f315;
	add.s32 	%r337, %r336, 1;
	cvt.rn.f32.s32 	%f316, %r337;
	st.global.f32 	[%rd11+20], %f316;
	shl.b32 	%r338, %r336, 1;
	mul.wide.s32 	%rd253, %r338, 4;
	add.s64 	%rd254, %rd11, %rd253;
	ld.global.f32 	%f317, [%rd11+16];
	cvt.rzi.s32.f32 	%r339, %f317;
	shl.b32 	%r340, %r339, 1;
	cvt.s64.s32 	%rd255, %r340;
	shl.b32 	%r341, %r336, 2;
	cvt.s64.s32 	%rd256, %r341;
	add.s64 	%rd257, %rd255, %rd256;
	shl.b64 	%rd258, %rd257, 2;
	add.s64 	%rd259, %rd11, %rd258;
	st.global.f32 	[%rd254+24], %f312;
	st.global.f32 	[%rd254+28], %f314;
	ld.global.f32 	%f318, [%rd2];
	st.global.f32 	[%rd259+24], %f318;
	ld.global.f32 	%f319, [%rd2+4];
	st.global.f32 	[%rd259+28], %f319;
	ld.global.f32 	%f320, [%rd2+8];
	st.global.f32 	[%rd259+32], %f320;
	ld.global.f32 	%f321, [%rd2+12];
	st.global.f32 	[%rd259+36], %f321;
	ld.global.f32 	%f322, [%rd11];
	ld.global.f32 	%f323, [%rd11+4];
	ld.global.f32 	%f324, [%rd252+8];
	add.f32 	%f325, %f322, %f324;
	ld.global.f32 	%f326, [%rd252+12];
	add.f32 	%f327, %f323, %f326;
	ld.global.f32 	%f328, [%rd11+20];
	cvt.rzi.s32.f32 	%r342, %f328;
	add.s32 	%r343, %r342, 1;
	cvt.rn.f32.s32 	%f329, %r343;
	st.global.f32 	[%rd11+20], %f329;
	shl.b32 	%r344, %r342, 1;
	mul.wide.s32 	%rd260, %r344, 4;
	add.s64 	%rd261, %rd11, %rd260;
	ld.global.f32 	%f330, [%rd11+16];
	cvt.rzi.s32.f32 	%r345, %f330;
	shl.b32 	%r346, %r345, 1;
	cvt.s64.s32 	%rd262, %r346;
	shl.b32 	%r347, %r342, 2;
	cvt.s64.s32 	%rd263, %r347;
	add.s64 	%rd264, %rd262, %rd263;
	shl.b64 	%rd265, %rd264, 2;
	add.s64 	%rd266, %rd11, %rd265;
	st.global.f32 	[%rd261+24], %f325;
	st.global.f32 	[%rd261+28], %f327;
	ld.global.f32 	%f331, [%rd2];
	st.global.f32 	[%rd266+24], %f331;
	ld.global.f32 	%f332, [%rd2+4];
	st.global.f32 	[%rd266+28], %f332;
	ld.global.f32 	%f333, [%rd2+8];
	st.global.f32 	[%rd266+32], %f333;
	ld.global.f32 	%f334, [%rd2+12];
	st.global.f32 	[%rd266+36], %f334;
	ld.global.f32 	%f335, [%rd11];
	ld.global.f32 	%f336, [%rd11+4];
	ld.global.f32 	%f337, [%rd252+16];
	add.f32 	%f338, %f335, %f337;
	ld.global.f32 	%f339, [%rd252+20];
	add.f32 	%f340, %f336, %f339;
	ld.global.f32 	%f341, [%rd11+20];
	cvt.rzi.s32.f32 	%r348, %f341;
	add.s32 	%r349, %r348, 1;
	cvt.rn.f32.s32 	%f342, %r349;
	st.global.f32 	[%rd11+20], %f342;
	shl.b32 	%r350, %r348, 1;
	mul.wide.s32 	%rd267, %r350, 4;
	add.s64 	%rd268, %rd11, %rd267;
	ld.global.f32 	%f343, [%rd11+16];
	cvt.rzi.s32.f32 	%r351, %f343;
	shl.b32 	%r352, %r351, 1;
	cvt.s64.s32 	%rd269, %r352;
	shl.b32 	%r353, %r348, 2;
	cvt.s64.s32 	%rd270, %r353;
	add.s64 	%rd271, %rd269, %rd270;
	shl.b64 	%rd272, %rd271, 2;
	add.s64 	%rd273, %rd11, %rd272;
	st.global.f32 	[%rd268+24], %f338;
	st.global.f32 	[%rd268+28], %f340;
	ld.global.f32 	%f344, [%rd2];
	st.global.f32 	[%rd273+24], %f344;
	ld.global.f32 	%f345, [%rd2+4];
	st.global.f32 	[%rd273+28], %f345;
	ld.global.f32 	%f346, [%rd2+8];
	st.global.f32 	[%rd273+32], %f346;
	ld.global.f32 	%f347, [%rd2+12];
	st.global.f32 	[%rd273+36], %f347;
	ld.global.f32 	%f348, [%rd11];
	ld.global.f32 	%f349, [%rd11+4];
	ld.global.f32 	%f350, [%rd252+24];
	add.f32 	%f351, %f348, %f350;
	ld.global.f32 	%f352, [%rd252+28];
	add.f32 	%f353, %f349, %f352;
	ld.global.f32 	%f354, [%rd11+20];
	cvt.rzi.s32.f32 	%r354, %f354;
	add.s32 	%r355, %r354, 1;
	cvt.rn.f32.s32 	%f355, %r355;
	st.global.f32 	[%rd11+20], %f355;
	shl.b32 	%r356, %r354, 1;
	mul.wide.s32 	%rd274, %r356, 4;
	add.s64 	%rd275, %rd11, %rd274;
	ld.global.f32 	%f356, [%rd11+16];
	cvt.rzi.s32.f32 	%r357, %f356;
	shl.b32 	%r358, %r357, 1;
	cvt.s64.s32 	%rd276, %r358;
	shl.b32 	%r359, %r354, 2;
	cvt.s64.s32 	%rd277, %r359;
	add.s64 	%rd278, %rd276, %rd277;
	shl.b64 	%rd279, %rd278, 2;
	add.s64 	%rd280, %rd11, %rd279;
	st.global.f32 	[%rd275+24], %f351;
	st.global.f32 	[%rd275+28], %f353;
	ld.global.f32 	%f357, [%rd2];
	st.global.f32 	[%rd280+24], %f357;
	ld.global.f32 	%f358, [%rd2+4];
	st.global.f32 	[%rd280+28], %f358;
	ld.global.f32 	%f359, [%rd2+8];
	st.global.f32 	[%rd280+32], %f359;
	ld.global.f32 	%f360, [%rd2+12];
	st.global.f32 	[%rd280+36], %f360;
	add.s32 	%r384, %r384, 4;
	setp.eq.s32 	%p108, %r384, %r19;
	mov.u32 	%r432, %r19;
	@%p108 bra 	$L__BB0_15;
	bra.uni 	$L__BB0_14;
$L__BB0_15:
	setp.eq.s32 	%p109, %r13, 0;
	@%p109 bra 	$L__BB0_160;
	setp.eq.s32 	%p110, %r22, 0;
	@%p110 bra 	$L__BB0_18;
	ld.global.f32 	%f361, [%rd11];
	ld.global.f32 	%f362, [%rd11+4];
	mul.wide.u32 	%rd281, %r432, 8;
	add.s64 	%rd282, %rd3, %rd281;
	ld.global.f32 	%f363, [%rd282];
	add.f32 	%f364, %f361, %f363;
	ld.global.f32 	%f365, [%rd282+4];
	add.f32 	%f366, %f362, %f365;
	ld.global.f32 	%f367, [%rd11+20];
	cvt.rzi.s32.f32 	%r360, %f367;
	add.s32 	%r361, %r360, 1;
	cvt.rn.f32.s32 	%f368, %r361;
	st.global.f32 	[%rd11+20], %f368;
	shl.b32 	%r362, %r360, 1;
	mul.wide.s32 	%rd283, %r362, 4;
	add.s64 	%rd284, %rd11, %rd283;
	ld.global.f32 	%f369, [%rd11+16];
	cvt.rzi.s32.f32 	%r363, %f369;
	shl.b32 	%r364, %r363, 1;
	cvt.s64.s32 	%rd285, %r364;
	shl.b32 	%r365, %r360, 2;
	cvt.s64.s32 	%rd286, %r365;
	add.s64 	%rd287, %rd285, %rd286;
	shl.b64 	%rd288, %rd287, 2;
	add.s64 	%rd289, %rd11, %rd288;
	st.global.f32 	[%rd284+24], %f364;
	st.global.f32 	[%rd284+28], %f366;
	ld.global.f32 	%f370, [%rd2];
	st.global.f32 	[%rd289+24], %f370;
	ld.global.f32 	%f371, [%rd2+4];
	st.global.f32 	[%rd289+28], %f371;
	ld.global.f32 	%f372, [%rd2+8];
	st.global.f32 	[%rd289+32], %f372;
	ld.global.f32 	%f373, [%rd2+12];
	st.global.f32 	[%rd289+36], %f373;
	ld.global.f32 	%f374, [%rd11];
	ld.global.f32 	%f375, [%rd11+4];
	ld.global.f32 	%f376, [%rd282+8];
	add.f32 	%f377, %f374, %f376;
	ld.global.f32 	%f378, [%rd282+12];
	add.f32 	%f379, %f375, %f378;
	ld.global.f32 	%f380, [%rd11+20];
	cvt.rzi.s32.f32 	%r366, %f380;
	add.s32 	%r367, %r366, 1;
	cvt.rn.f32.s32 	%f381, %r367;
	st.global.f32 	[%rd11+20], %f381;
	shl.b32 	%r368, %r366, 1;
	mul.wide.s32 	%rd290, %r368, 4;
	add.s64 	%rd291, %rd11, %rd290;
	ld.global.f32 	%f382, [%rd11+16];
	cvt.rzi.s32.f32 	%r369, %f382;
	shl.b32 	%r370, %r369, 1;
	cvt.s64.s32 	%rd292, %r370;
	shl.b32 	%r371, %r366, 2;
	cvt.s64.s32 	%rd293, %r371;
	add.s64 	%rd294, %rd292, %rd293;
	shl.b64 	%rd295, %rd294, 2;
	add.s64 	%rd296, %rd11, %rd295;
	st.global.f32 	[%rd291+24], %f377;
	st.global.f32 	[%rd291+28], %f379;
	ld.global.f32 	%f383, [%rd2];
	st.global.f32 	[%rd296+24], %f383;
	ld.global.f32 	%f384, [%rd2+4];
	st.global.f32 	[%rd296+28], %f384;
	ld.global.f32 	%f385, [%rd2+8];
	st.global.f32 	[%rd296+32], %f385;
	ld.global.f32 	%f386, [%rd2+12];
	st.global.f32 	[%rd296+36], %f386;
	add.s32 	%r432, %r432, 2;
$L__BB0_18:
	setp.eq.s32 	%p111, %r18, 0;
	@%p111 bra 	$L__BB0_160;
	ld.global.f32 	%f387, [%rd11];
	ld.global.f32 	%f388, [%rd11+4];
	mul.wide.u32 	%rd297, %r432, 8;
	add.s64 	%rd298, %rd3, %rd297;
	ld.global.f32 	%f389, [%rd298];
	add.f32 	%f390, %f387, %f389;
	ld.global.f32 	%f391, [%rd298+4];
	add.f32 	%f392, %f388, %f391;
	ld.global.f32 	%f393, [%rd11+20];
	cvt.rzi.s32.f32 	%r372, %f393;
	add.s32 	%r373, %r372, 1;
	cvt.rn.f32.s32 	%f394, %r373;
	st.global.f32 	[%rd11+20], %f394;
	shl.b32 	%r374, %r372, 1;
	mul.wide.s32 	%rd299, %r374, 4;
	add.s64 	%rd300, %rd11, %rd299;
	ld.global.f32 	%f395, [%rd11+16];
	cvt.rzi.s32.f32 	%r375, %f395;
	shl.b32 	%r376, %r375, 1;
	cvt.s64.s32 	%rd301, %r376;
	shl.b32 	%r377, %r372, 2;
	cvt.s64.s32 	%rd302, %r377;
	add.s64 	%rd303, %rd301, %rd302;
	shl.b64 	%rd304, %rd303, 2;
	add.s64 	%rd305, %rd11, %rd304;
	st.global.f32 	[%rd300+24], %f390;
	st.global.f32 	[%rd300+28], %f392;
	ld.global.f32 	%f396, [%rd2];
	st.global.f32 	[%rd305+24], %f396;
	ld.global.f32 	%f397, [%rd2+4];
	st.global.f32 	[%rd305+28], %f397;
	ld.global.f32 	%f398, [%rd2+8];
	st.global.f32 	[%rd305+32], %f398;
	ld.global.f32 	%f399, [%rd2+12];
	st.global.f32 	[%rd305+36], %f399;
	bra.uni 	$L__BB0_160;
$L__BB0_20:
	add.s32 	%r26, %r12, -1;
	setp.lt.s32 	%p12, %r135, 1;
	@%p12 bra 	$L__BB0_34;
	setp.lt.u32 	%p13, %r10, 15;
	mov.b32 	%r385, 0;
	@%p13 bra 	$L__BB0_24;
	and.b32  	%r385, %r135, 2147483632;
	neg.s32 	%r388, %r385;
	add.s64 	%rd309, %rd306, 7;
$L__BB0_23:
	.pragma "nounroll";
	mov.b16 	%rs1, 0;
	st.u8 	[%rd309+-7], %rs1;
	st.u8 	[%rd309+-6], %rs1;
	st.u8 	[%rd309+-5], %rs1;
	st.u8 	[%rd309+-4], %rs1;
	st.u8 	[%rd309+-3], %rs1;
	st.u8 	[%rd309+-2], %rs1;
	st.u8 	[%rd309+-1], %rs1;
	st.u8 	[%rd309], %rs1;
	st.u8 	[%rd309+1], %rs1;
	st.u8 	[%rd309+2], %rs1;
	st.u8 	[%rd309+3], %rs1;
	st.u8 	[%rd309+4], %rs1;
	st.u8 	[%rd309+5], %rs1;
	st.u8 	[%rd309+6], %rs1;
	st.u8 	[%rd309+7], %rs1;
	st.u8 	[%rd309+8], %rs1;
	add.s32 	%r388, %r388, 16;
	add.s64 	%rd309, %rd309, 16;
	setp.eq.s32 	%p14, %r388, 0;
	@%p14 bra 	$L__BB0_24;
	bra.uni 	$L__BB0_23;
$L__BB0_24:
	setp.eq.s32 	%p15, %r11, 0;
	@%p15 bra 	$L__BB0_34;
	add.s32 	%r178, %r11, -1;
	setp.lt.u32 	%p16, %r178, 7;
	@%p16 bra 	$L__BB0_27;
	cvt.u64.u32 	%rd55, %r385;
	add.s64 	%rd56, %rd306, %rd55;
	mov.b16 	%rs2, 0;
	st.u8 	[%rd56], %rs2;
	st.u8 	[%rd56+1], %rs2;
	st.u8 	[%rd56+2], %rs2;
	st.u8 	[%rd56+3], %rs2;
	st.u8 	[%rd56+4], %rs2;
	st.u8 	[%rd56+5], %rs2;
	st.u8 	[%rd56+6], %rs2;
	st.u8 	[%rd56+7], %rs2;
	add.s32 	%r385, %r385, 8;
$L__BB0_27:
	setp.eq.s32 	%p17, %r12, 0;
	@%p17 bra 	$L__BB0_34;
	setp.lt.u32 	%p18, %r26, 3;
	@%p18 bra 	$L__BB0_30;
	cvt.u64.u32 	%rd57, %r385;
	add.s64 	%rd58, %rd306, %rd57;
	mov.b16 	%rs3, 0;
	st.u8 	[%rd58], %rs3;
	st.u8 	[%rd58+1], %rs3;
	st.u8 	[%rd58+2], %rs3;
	st.u8 	[%rd58+3], %rs3;
	add.s32 	%r385, %r385, 4;
$L__BB0_30:
	setp.eq.s32 	%p19, %r13, 0;
	@%p19 bra 	$L__BB0_34;
	setp.eq.s32 	%p20, %r13, 1;
	cvt.u64.u32 	%rd59, %r385;
	add.s64 	%rd13, %rd306, %rd59;
	mov.b16 	%rs4, 0;
	st.u8 	[%rd13], %rs4;
	@%p20 bra 	$L__BB0_34;
	setp.eq.s32 	%p21, %r13, 2;
	mov.b16 	%rs5, 0;
	st.u8 	[%rd13+1], %rs5;
	@%p21 bra 	$L__BB0_34;
	mov.b16 	%rs6, 0;
	st.u8 	[%rd13+2], %rs6;
$L__BB0_34:
	setp.lt.s32 	%p22, %r23, 1;
	@%p22 bra 	$L__BB0_48;
	and.b32  	%r33, %r23, 15;
	setp.lt.u32 	%p23, %r23, 16;
	mov.b32 	%r390, 0;
	@%p23 bra 	$L__BB0_38;
	and.b32  	%r390, %r23, 2147483632;
	mov.b32 	%r389, 0;
$L__BB0_37:
	.pragma "nounroll";
	mul.wide.u32 	%rd60, %r389, 4;
	add.s64 	%rd61, %rd10, %rd60;
	mov.b32 	%r181, -1;
	st.u32 	[%rd61], %r181;
	st.u32 	[%rd61+4], %r181;
	st.u32 	[%rd61+8], %r181;
	st.u32 	[%rd61+12], %r181;
	st.u32 	[%rd61+16], %r181;
	st.u32 	[%rd61+20], %r181;
	st.u32 	[%rd61+24], %r181;
	st.u32 	[%rd61+28], %r181;
	st.u32 	[%rd61+32], %r181;
	st.u32 	[%rd61+36], %r181;
	st.u32 	[%rd61+40], %r181;
	st.u32 	[%rd61+44], %r181;
	st.u32 	[%rd61+48], %r181;
	st.u32 	[%rd61+52], %r181;
	st.u32 	[%rd61+56], %r181;
	st.u32 	[%rd61+60], %r181;
	add.s32 	%r389, %r389, 16;
	setp.ne.s32 	%p24, %r389, %r390;
	@%p24 bra 	$L__BB0_37;
$L__BB0_38:
	setp.eq.s32 	%p25, %r33, 0;
	@%p25 bra 	$L__BB0_48;
	and.b32  	%r41, %r23, 7;
	setp.lt.u32 	%p26, %r33, 8;
	@%p26 bra 	$L__BB0_41;
	mul.wide.u32 	%rd62, %r390, 4;
	add.s64 	%rd63, %rd10, %rd62;
	mov.b32 	%r182, -1;
	st.u32 	[%rd63], %r182;
	st.u32 	[%rd63+4], %r182;
	st.u32 	[%rd63+8], %r182;
	st.u32 	[%rd63+12], %r182;
	st.u32 	[%rd63+16], %r182;
	st.u32 	[%rd63+20], %r182;
	st.u32 	[%rd63+24], %r182;
	st.u32 	[%rd63+28], %r182;
	add.s32 	%r390, %r390, 8;
$L__BB0_41:
	setp.eq.s32 	%p27, %r41, 0;
	@%p27 bra 	$L__BB0_48;
	and.b32  	%r44, %r23, 3;
	setp.lt.u32 	%p28, %r41, 4;
	@%p28 bra 	$L__BB0_44;
	mul.wide.u32 	%rd64, %r390, 4;
	add.s64 	%rd65, %rd10, %rd64;
	mov.b32 	%r183, -1;
	st.u32 	[%rd65], %r183;
	st.u32 	[%rd65+4], %r183;
	st.u32 	[%rd65+8], %r183;
	st.u32 	[%rd65+12], %r183;
	add.s32 	%r390, %r390, 4;
$L__BB0_44:
	setp.eq.s32 	%p29, %r44, 0;
	@%p29 bra 	$L__BB0_48;
	mul.wide.u32 	%rd66, %r390, 4;
	add.s64 	%rd16, %rd10, %rd66;
	mov.b32 	%r184, -1;
	st.u32 	[%rd16], %r184;
	setp.eq.s32 	%p30, %r44, 1;
	@%p30 bra 	$L__BB0_48;
	mov.b32 	%r185, -1;
	st.u32 	[%rd16+4], %r185;
	setp.eq.s32 	%p31, %r44, 2;
	@%p31 bra 	$L__BB0_48;
	mov.b32 	%r186, -1;
	st.u32 	[%rd16+8], %r186;
$L__BB0_48:
	min.s32 	%r187, %r23, %r135;
	setp.lt.s32 	%p1, %r187, 1;
	@%p1 bra 	$L__BB0_58;
	ld.global.f32 	%f1, [%rd11];
	ld.global.f32 	%f2, [%rd11+4];
	ld.global.f32 	%f18, [%rd11+16];
	cvt.rzi.s32.f32 	%r189, %f18;
	shl.b32 	%r190, %r189, 1;
	cvt.s64.s32 	%rd17, %r190;
	mov.b32 	%r393, 0;
$L__BB0_50:
	shl.b32 	%r192, %r393, 1;
	mul.wide.u32 	%rd67, %r192, 4;
	add.s64 	%rd18, %rd11, %rd67;
	shl.b32 	%r193, %r393, 2;
	cvt.u64.u32 	%rd68, %r193;
	add.s64 	%rd69, %rd17, %rd68;
	shl.b64 	%rd70, %rd69, 2;
	add.s64 	%rd19, %rd11, %rd70;
	mul.lo.s32 	%r48, %r393, %r135;
	mov.b32 	%r394, 0;
$L__BB0_51:
	setp.gt.u32 	%p32, %r14, 2146435070;
	ld.global.f32 	%f19, [%rd18+24];
	sub.f32 	%f20, %f19, %f1;
	ld.global.f32 	%f21, [%rd18+28];
	sub.f32 	%f22, %f21, %f2;
	ld.global.f32 	%f23, [%rd19+24];
	ld.global.f32 	%f24, [%rd2];
	add.f32 	%f25, %f23, %f24;
	ld.global.f32 	%f26, [%rd19+28];
	ld.global.f32 	%f27, [%rd2+4];
	add.f32 	%f28, %f26, %f27;
	mul.wide.u32 	%rd71, %r394, 8;
	add.s64 	%rd72, %rd3, %rd71;
	mul.f32 	%f29, %f25, %f25;
	mul.f32 	%f30, %f28, %f28;
	sub.f32 	%f3, %f29, %f30;
	sub.f32 	%f31, %f25, %f28;
	sqrt.rn.f32 	%f32, %f31;
	cvt.f64.f32 	%fd23, %f32;
	rcp.rn.f64 	%fd24, %fd23;
	mul.f64 	%fd25, %fd24, 0d3FE6A09E60000000;
	cvt.rn.f32.f64 	%f33, %fd25;
	add.f32 	%f34, %f25, %f28;
	sqrt.rn.f32 	%f35, %f34;
	cvt.f64.f32 	%fd26, %f35;
	rcp.rn.f64 	%fd27, %fd26;
	mul.f64 	%fd28, %fd27, 0d3FE6A09E60000000;
	cvt.rn.f32.f64 	%f36, %fd28;
	ld.global.f32 	%f37, [%rd72];
	sub.f32 	%f38, %f20, %f37;
	ld.global.f32 	%f39, [%rd72+4];
	sub.f32 	%f40, %f22, %f39;
	mul.f32 	%f41, %f38, %f38;
	mul.f32 	%f42, %f41, %f33;
	mul.f32 	%f43, %f40, %f40;
	mul.f32 	%f44, %f43, %f36;
	mul.f32 	%f45, %f44, %f36;
	fma.rn.f32 	%f4, %f42, %f33, %f45;
	mov.f64 	%fd139, %fd2;
	@%p32 bra 	$L__BB0_53;
	setp.gt.u32 	%p33, %r16, 1073127582;
	selp.f64 	%fd29, %fd4, %fd3, %p33;
	selp.u32 	%r194, 1, 0, %p33;
	add.s32 	%r195, %r15, %r194;
	add.f64 	%fd30, %fd29, 0dBFF0000000000000;
	add.f64 	%fd31, %fd29, 0d3FF0000000000000;
	rcp.approx.ftz.f64 	%fd32, %fd31;
	neg.f64 	%fd33, %fd31;
	fma.rn.f64 	%fd34, %fd33, %fd32, 0d3FF0000000000000;
	fma.rn.f64 	%fd35, %fd34, %fd34, %fd34;
	fma.rn.f64 	%fd36, %fd35, %fd32, %fd32;
	mul.f64 	%fd37, %fd30, %fd36;
	fma.rn.f64 	%fd38, %fd30, %fd36, %fd37;
	mul.f64 	%fd39, %fd38, %fd38;
	fma.rn.f64 	%fd40, %fd39, 0d3EB1380B3AE80F1E, 0d3ED0EE258B7A8B04;
	fma.rn.f64 	%fd41, %fd40, %fd39, 0d3EF3B2669F02676F;
	fma.rn.f64 	%fd42, %fd41, %fd39, 0d3F1745CBA9AB0956;
	fma.rn.f64 	%fd43, %fd42, %fd39, 0d3F3C71C72D1B5154;
	fma.rn.f64 	%fd44, %fd43, %fd39, 0d3F624924923BE72D;
	fma.rn.f64 	%fd45, %fd44, %fd39, 0d3F8999999999A3C4;
	fma.rn.f64 	%fd46, %fd45, %fd39, 0d3FB5555555555554;
	sub.f64 	%fd47, %fd30, %fd38;
	add.f64 	%fd48, %fd47, %fd47;
	neg.f64 	%fd49, %fd38;
	fma.rn.f64 	%fd50, %fd49, %fd30, %fd48;
	mul.f64 	%fd51, %fd36, %fd50;
	mul.f64 	%fd52, %fd39, %fd46;
	fma.rn.f64 	%fd53, %fd52, %fd38, %fd51;
	xor.b32  	%r196, %r195, -2147483648;
	mov.b32 	%r197, 1127219200;
	mov.b64 	%fd54, {%r196, %r197};
	sub.f64 	%fd55, %fd54, %fd1;
	fma.rn.f64 	%fd56, %fd55, 0d3FE62E42FEFA39EF, %fd38;
	fma.rn.f64 	%fd57, %fd55, 0dBFE62E42FEFA39EF, %fd56;
	sub.f64 	%fd58, %fd57, %fd38;
	sub.f64 	%fd59, %fd53, %fd58;
	fma.rn.f64 	%fd60, %fd55, 0d3C7ABC9E3B39803F, %fd59;
	add.f64 	%fd139, %fd56, %fd60;
$L__BB0_53:
	setp.lt.f32 	%p34, %f3, 0f00800000;
	mul.f32 	%f46, %f3, 0f4B000000;
	selp.f32 	%f47, %f46, %f3, %p34;
	mov.b32 	%r198, %f47;
	add.s32 	%r199, %r198, -1059760811;
	and.b32  	%r200, %r199, -8388608;
	sub.s32 	%r201, %r198, %r200;
	mov.b32 	%f48, %r201;
	add.f32 	%f49, %f48, 0fBF800000;
	cvt.rn.f32.f64 	%f50, %fd139;
	add.f32 	%f51, %f50, %f50;
	fma.rn.f32 	%f52, %f4, 0f40000000, %f51;
	setp.eq.f32 	%p35, %f47, 0f00000000;
	fma.rn.f32 	%f53, %f47, 0f7F800000, 0f7F800000;
	setp.gt.u32 	%p36, %r198, 2139095039;
	fma.rn.f32 	%f54, %f49, 0fBE055027, 0f3E1039F6;
	fma.rn.f32 	%f55, %f54, %f49, 0fBDF8CDCC;
	fma.rn.f32 	%f56, %f55, %f49, 0f3E0F2955;
	fma.rn.f32 	%f57, %f56, %f49, 0fBE2AD8B9;
	fma.rn.f32 	%f58, %f57, %f49, 0f3E4CED0B;
	fma.rn.f32 	%f59, %f58, %f49, 0fBE7FFF22;
	fma.rn.f32 	%f60, %f59, %f49, 0f3EAAAA78;
	fma.rn.f32 	%f61, %f60, %f49, 0fBF000000;
	mul.f32 	%f62, %f49, %f61;
	fma.rn.f32 	%f63, %f62, %f49, %f49;
	cvt.rn.f32.s32 	%f64, %r200;
	selp.f32 	%f65, 0fC1B80000, 0f00000000, %p34;
	fma.rn.f32 	%f66, %f64, 0f34000000, %f65;
	fma.rn.f32 	%f67, %f66, 0f3F317218, %f63;
	selp.f32 	%f68, %f53, %f67, %p36;
	selp.f32 	%f69, 0fFF800000, %f68, %p35;
	add.f32 	%f70, %f69, %f52;
	cvt.f64.f32 	%fd61, %f70;
	mul.f64 	%fd7, %fd61, 0dBFE0000000000000;
	fma.rn.f64 	%fd62, %fd7, 0d3FF71547652B82FE, 0d4338000000000000;
	{
	.reg .b32 %temp; 
	mov.b64 	{%r50, %temp}, %fd62;
	}
	mov.f64 	%fd63, 0dC338000000000000;
	add.rn.f64 	%fd64, %fd62, %fd63;
	fma.rn.f64 	%fd65, %fd64, 0dBFE62E42FEFA39EF, %fd7;
	fma.rn.f64 	%fd66, %fd64, 0dBC7ABC9E3B39803F, %fd65;
	fma.rn.f64 	%fd67, %fd66, 0d3E5ADE1569CE2BDF, 0d3E928AF3FCA213EA;
	fma.rn.f64 	%fd68, %fd67, %fd66, 0d3EC71DEE62401315;
	fma.rn.f64 	%fd69, %fd68, %fd66, 0d3EFA01997C89EB71;
	fma.rn.f64 	%fd70, %fd69, %fd66, 0d3F2A01A014761F65;
	fma.rn.f64 	%fd71, %fd70, %fd66, 0d3F56C16C1852B7AF;
	fma.rn.f64 	%fd72, %fd71, %fd66, 0d3F81111111122322;
	fma.rn.f64 	%fd73, %fd72, %fd66, 0d3FA55555555502A1;
	fma.rn.f64 	%fd74, %fd73, %fd66, 0d3FC5555555555511;
	fma.rn.f64 	%fd75, %fd74, %fd66, 0d3FE000000000000B;
	fma.rn.f64 	%fd76, %fd75, %fd66, 0d3FF0000000000000;
	fma.rn.f64 	%fd77, %fd76, %fd66, 0d3FF0000000000000;
	{
	.reg .b32 %temp; 
	mov.b64 	{%r51, %temp}, %fd77;
	}
	{
	.reg .b32 %temp; 
	mov.b64 	{%temp, %r52}, %fd77;
	}
	shl.b32 	%r202, %r50, 20;
	add.s32 	%r203, %r202, %r52;
	mov.b64 	%fd140, {%r51, %r203};
	{
	.reg .b32 %temp; 
	mov.b64 	{%temp, %r204}, %fd7;
	}
	mov.b32 	%f71, %r204;
	abs.f32 	%f5, %f71;
	setp.lt.f32 	%p37, %f5, 0f4086232B;
	@%p37 bra 	$L__BB0_56;
	setp.lt.f64 	%p38, %fd7, 0d0000000000000000;
	add.f64 	%fd78, %fd7, 0d7FF0000000000000;
	selp.f64 	%fd140, 0d0000000000000000, %fd78, %p38;
	setp.geu.f32 	%p39, %f5, 0f40874800;
	@%p39 bra 	$L__BB0_56;
	shr.u32 	%r205, %r50, 31;
	add.s32 	%r206, %r50, %r205;
	shr.s32 	%r207, %r206, 1;
	shl.b32 	%r208, %r207, 20;
	add.s32 	%r209, %r52, %r208;
	mov.b64 	%fd79, {%r51, %r209};
	sub.s32 	%r210, %r50, %r207;
	shl.b32 	%r211, %r210, 20;
	add.s32 	%r212, %r211, 1072693248;
	mov.b32 	%r213, 0;
	mov.b64 	%fd80, {%r213, %r212};
	mul.f64 	%fd140, %fd80, %fd79;
$L__BB0_56:
	cvt.rn.f32.f64 	%f72, %fd140;
	add.s32 	%r214, %r394, %r48;
	mul.wide.u32 	%rd73, %r214, 4;
	add.s64 	%rd74, %rd308, %rd73;
	st.f32 	[%rd74], %f72;
	add.s32 	%r394, %r394, 1;
	setp.ne.s32 	%p40, %r394, %r135;
	@%p40 bra 	$L__BB0_51;
	add.s32 	%r393, %r393, 1;
	setp.ne.s32 	%p41, %r393, %r23;
	@%p41 bra 	$L__BB0_50;
$L__BB0_58:
	mul.lo.s32 	%r216, %r23, %r135;
	mul.wide.s32 	%rd75, %r216, 4;
	add.s64 	%rd20, %rd307, %rd75;
	mov.b32 	%r399, 0;
	@%p1 bra 	$L__BB0_101;
	mov.b32 	%r395, 0;
	mov.u32 	%r399, %r395;
$L__BB0_60:
	setp.lt.u32 	%p42, %r10, 7;
	mul.lo.s32 	%r57, %r395, %r135;
	mov.b32 	%r415, 0;
	@%p42 bra 	$L__BB0_79;
	mov.b32 	%r397, 0;
$L__BB0_62:
	.pragma "nounroll";
	add.s32 	%r221, %r397, %r57;
	mul.wide.u32 	%rd76, %r221, 4;
	add.s64 	%rd21, %rd308, %rd76;
	ld.f32 	%f73, [%rd21];
	setp.leu.f32 	%p43, %f73, %f13;
	@%p43 bra 	$L__BB0_64;
	mul.wide.s32 	%rd77, %r399, 4;
	add.s64 	%rd78, %rd307, %rd77;
	st.u32 	[%rd78], %r395;
	add.s64 	%rd79, %rd20, %rd77;
	st.u32 	[%rd79], %r397;
	ld.f32 	%f74, [%rd21];
	add.s64 	%rd80, %rd308, %rd77;
	st.f32 	[%rd80], %f74;
	add.s32 	%r399, %r399, 1;
$L__BB0_64:
	ld.f32 	%f75, [%rd21+4];
	setp.leu.f32 	%p44, %f75, %f13;
	@%p44 bra 	$L__BB0_66;
	add.s32 	%r222, %r397, 1;
	mul.wide.s32 	%rd81, %r399, 4;
	add.s64 	%rd82, %rd307, %rd81;
	st.u32 	[%rd82], %r395;
	add.s64 	%rd83, %rd20, %rd81;
	st.u32 	[%rd83], %r222;
	ld.f32 	%f76, [%rd21+4];
	add.s64 	%rd84, %rd308, %rd81;
	st.f32 	[%rd84], %f76;
	add.s32 	%r399, %r399, 1;
$L__BB0_66:
	ld.f32 	%f77, [%rd21+8];
	setp.leu.f32 	%p45, %f77, %f13;
	@%p45 bra 	$L__BB0_68;
	add.s32 	%r223, %r397, 2;
	mul.wide.s32 	%rd85, %r399, 4;
	add.s64 	%rd86, %rd307, %rd85;
	st.u32 	[%rd86], %r395;
	add.s64 	%rd87, %rd20, %rd85;
	st.u32 	[%rd87], %r223;
	ld.f32 	%f78, [%rd21+8];
	add.s64 	%rd88, %rd308, %rd85;
	st.f32 	[%rd88], %f78;
	add.s32 	%r399, %r399, 1;
$L__BB0_68:
	ld.f32 	%f79, [%rd21+12];
	setp.leu.f32 	%p46, %f79, %f13;
	@%p46 bra 	$L__BB0_70;
	add.s32 	%r224, %r397, 3;
	mul.wide.s32 	%rd89, %r399, 4;
	add.s64 	%rd90, %rd307, %rd89;
	st.u32 	[%rd90], %r395;
	add.s64 	%rd91, %rd20, %rd89;
	st.u32 	[%rd91], %r224;
	ld.f32 	%f80, [%rd21+12];
	add.s64 	%rd92, %rd308, %rd89;
	st.f32 	[%rd92], %f80;
	add.s32 	%r399, %r399, 1;
$L__BB0_70:
	ld.f32 	%f81, [%rd21+16];
	setp.leu.f32 	%p47, %f81, %f13;
	@%p47 bra 	$L__BB0_72;
	add.s32 	%r225, %r397, 4;
	mul.wide.s32 	%rd93, %r399, 4;
	add.s64 	%rd94, %rd307, %rd93;
	st.u32 	[%rd94], %r395;
	add.s64 	%rd95, %rd20, %rd93;
	st.u32 	[%rd95], %r225;
	ld.f32 	%f82, [%rd21+16];
	add.s64 	%rd96, %rd308, %rd93;
	st.f32 	[%rd96], %f82;
	add.s32 	%r399, %r399, 1;
$L__BB0_72:
	ld.f32 	%f83, [%rd21+20];
	setp.leu.f32 	%p48, %f83, %f13;
	@%p48 bra 	$L__BB0_74;
	add.s32 	%r226, %r397, 5;
	mul.wide.s32 	%rd97, %r399, 4;
	add.s64 	%rd98, %rd307, %rd97;
	st.u32 	[%rd98], %r395;
	add.s64 	%rd99, %rd20, %rd97;
	st.u32 	[%rd99], %r226;
	ld.f32 	%f84, [%rd21+20];
	add.s64 	%rd100, %rd308, %rd97;
	st.f32 	[%rd100], %f84;
	add.s32 	%r399, %r399, 1;
$L__BB0_74:
	ld.f32 	%f85, [%rd21+24];
	setp.leu.f32 	%p49, %f85, %f13;
	@%p49 bra 	$L__BB0_76;
	add.s32 	%r227, %r397, 6;
	mul.wide.s32 	%rd101, %r399, 4;
	add.s64 	%rd102, %rd307, %rd101;
	st.u32 	[%rd102], %r395;
	add.s64 	%rd103, %rd20, %rd101;
	st.u32 	[%rd103], %r227;
	ld.f32 	%f86, [%rd21+24];
	add.s64 	%rd104, %rd308, %rd101;
	st.f32 	[%rd104], %f86;
	add.s32 	%r399, %r399, 1;
$L__BB0_76:
	ld.f32 	%f87, [%rd21+28];
	setp.leu.f32 	%p50, %f87, %f13;
	@%p50 bra 	$L__BB0_78;
	add.s32 	%r228, %r397, 7;
	mul.wide.s32 	%rd105, %r399, 4;
	add.s64 	%rd106, %rd307, %rd105;
	st.u32 	[%rd106], %r395;
	add.s64 	%rd107, %rd20, %rd105;
	st.u32 	[%rd107], %r228;
	ld.f32 	%f88, [%rd21+28];
	add.s64 	%rd108, %rd308, %rd105;
	st.f32 	[%rd108], %f88;
	add.s32 	%r399, %r399, 1;
$L__BB0_78:
	add.s32 	%r397, %r397, 8;
	setp.ne.s32 	%p51, %r397, %r17;
	mov.u32 	%r415, %r17;
	@%p51 bra 	$L__BB0_62;
$L__BB0_79:
	setp.eq.s32 	%p52, %r12, 0;
	@%p52 bra 	$L__BB0_100;
	setp.lt.u32 	%p53, %r26, 3;
	@%p53 bra 	$L__BB0_90;
	add.s32 	%r230, %r415, %r57;
	mul.wide.u32 	%rd109, %r230, 4;
	add.s64 	%rd22, %rd308, %rd109;
	ld.f32 	%f89, [%rd22];
	setp.leu.f32 	%p54, %f89, %f13;
	@%p54 bra 	$L__BB0_83;
	mul.wide.s32 	%rd110, %r399, 4;
	add.s64 	%rd111, %rd307, %rd110;
	st.u32 	[%rd111], %r395;
	add.s64 	%rd112, %rd20, %rd110;
	st.u32 	[%rd112], %r415;
	ld.f32 	%f90, [%rd22];
	add.s64 	%rd113, %rd308, %rd110;
	st.f32 	[%rd113], %f90;
	add.s32 	%r399, %r399, 1;
$L__BB0_83:
	cvt.u64.u32 	%rd114, %r57;
	cvt.u64.u32 	%rd115, %r415;
	add.s64 	%rd116, %rd115, %rd114;
	shl.b64 	%rd117, %rd116, 2;
	add.s64 	%rd23, %rd308, %rd117;
	ld.f32 	%f91, [%rd23+4];
	setp.leu.f32 	%p55, %f91, %f13;
	@%p55 bra 	$L__BB0_85;
	add.s32 	%r231, %r415, 1;
	mul.wide.s32 	%rd118, %r399, 4;
	add.s64 	%rd119, %rd307, %rd118;
	st.u32 	[%rd119], %r395;
	add.s64 	%rd120, %rd20, %rd118;
	st.u32 	[%rd120], %r231;
	ld.f32 	%f92, [%rd23+4];
	add.s64 	%rd121, %rd308, %rd118;
	st.f32 	[%rd121], %f92;
	add.s32 	%r399, %r399, 1;
$L__BB0_85:
	ld.f32 	%f93, [%rd23+8];
	setp.leu.f32 	%p56, %f93, %f13;
	@%p56 bra 	$L__BB0_87;
	add.s32 	%r232, %r415, 2;
	mul.wide.s32 	%rd122, %r399, 4;
	add.s64 	%rd123, %rd307, %rd122;
	st.u32 	[%rd123], %r395;
	add.s64 	%rd124, %rd20, %rd122;
	st.u32 	[%rd124], %r232;
	ld.f32 	%f94, [%rd23+8];
	add.s64 	%rd125, %rd308, %rd122;
	st.f32 	[%rd125], %f94;
	add.s32 	%r399, %r399, 1;
$L__BB0_87:
	ld.f32 	%f95, [%rd23+12];
	setp.leu.f32 	%p57, %f95, %f13;
	@%p57 bra 	$L__BB0_89;
	add.s32 	%r233, %r415, 3;
	mul.wide.s32 	%rd126, %r399, 4;
	add.s64 	%rd127, %rd307, %rd126;
	st.u32 	[%rd127], %r395;
	add.s64 	%rd128, %rd20, %rd126;
	st.u32 	[%rd128], %r233;
	ld.f32 	%f96, [%rd23+12];
	add.s64 	%rd129, %rd308, %rd126;
	st.f32 	[%rd129], %f96;
	add.s32 	%r399, %r399, 1;
$L__BB0_89:
	add.s32 	%r415, %r415, 4;
$L__BB0_90:
	setp.eq.s32 	%p58, %r13, 0;
	@%p58 bra 	$L__BB0_100;
	setp.eq.s32 	%p59, %r22, 0;
	@%p59 bra 	$L__BB0_97;
	add.s32 	%r235, %r415, %r57;
	mul.wide.u32 	%rd130, %r235, 4;
	add.s64 	%rd24, %rd308, %rd130;
	ld.f32 	%f97, [%rd24];
	setp.leu.f32 	%p60, %f97, %f13;
	@%p60 bra 	$L__BB0_94;
	mul.wide.s32 	%rd131, %r399, 4;
	add.s64 	%rd132, %rd307, %rd131;
	st.u32 	[%rd132], %r395;
	add.s64 	%rd133, %rd20, %rd131;
	st.u32 	[%rd133], %r415;
	ld.f32 	%f98, [%rd24];
	add.s64 	%rd134, %rd308, %rd131;
	st.f32 	[%rd134], %f98;
	add.s32 	%r399, %r399, 1;
$L__BB0_94:
	cvt.u64.u32 	%rd135, %r57;
	cvt.u64.u32 	%rd136, %r415;
	add.s64 	%rd137, %rd136, %rd135;
	shl.b64 	%rd138, %rd137, 2;
	add.s64 	%rd25, %rd308, %rd138;
	ld.f32 	%f99, [%rd25+4];
	setp.leu.f32 	%p61, %f99, %f13;
	@%p61 bra 	$L__BB0_96;
	add.s32 	%r236, %r415, 1;
	mul.wide.s32 	%rd139, %r399, 4;
	add.s64 	%rd140, %rd307, %rd139;
	st.u32 	[%rd140], %r395;
	add.s64 	%rd141, %rd20, %rd139;
	st.u32 	[%rd141], %r236;
	ld.f32 	%f100, [%rd25+4];
	add.s64 	%rd142, %rd308, %rd139;
	st.f32 	[%rd142], %f100;
	add.s32 	%r399, %r399, 1;
$L__BB0_96:
	add.s32 	%r415, %r415, 2;
$L__BB0_97:
	setp.eq.s32 	%p62, %r18, 0;
	@%p62 bra 	$L__BB0_100;
	add.s32 	%r237, %r415, %r57;
	mul.wide.u32 	%rd143, %r237, 4;
	add.s64 	%rd26, %rd308, %rd143;
	ld.f32 	%f101, [%rd26];
	setp.leu.f32 	%p63, %f101, %f13;
	@%p63 bra 	$L__BB0_100;
	mul.wide.s32 	%rd144, %r399, 4;
	add.s64 	%rd145, %rd307, %rd144;
	st.u32 	[%rd145], %r395;
	add.s64 	%rd146, %rd20, %rd144;
	st.u32 	[%rd146], %r415;
	ld.f32 	%f102, [%rd26];
	add.s64 	%rd147, %rd308, %rd144;
	st.f32 	[%rd147], %f102;
	add.s32 	%r399, %r399, 1;
$L__BB0_100:
	add.s32 	%r395, %r395, 1;
	setp.ne.s32 	%p64, %r395, %r23;
	@%p64 bra 	$L__BB0_60;
$L__BB0_101:
	setp.lt.s32 	%p65, %r399, 2;
	@%p65 bra 	$L__BB0_107;
	mov.b32 	%r424, 1;
$L__BB0_103:
	mul.wide.u32 	%rd148, %r424, 4;
	add.s64 	%rd149, %rd308, %rd148;
	ld.f32 	%f6, [%rd149];
	add.s64 	%rd150, %rd307, %rd148;
	ld.u32 	%r105, [%rd150];
	add.s64 	%rd151, %rd20, %rd148;
	ld.u32 	%r106, [%rd151];
	mov.u32 	%r425, %r424;
$L__BB0_104:
	add.s32 	%r108, %r425, -1;
	mul.wide.u32 	%rd152, %r108, 4;
	add.s64 	%rd27, %rd308, %rd152;
	ld.f32 	%f7, [%rd27];
	setp.geu.f32 	%p66, %f7, %f6;
	mov.u32 	%r426, %r425;
	@%p66 bra 	$L__BB0_106;
	st.f32 	[%rd27+4], %f7;
	add.s64 	%rd154, %rd307, %rd152;
	ld.u32 	%r240, [%rd154];
	st.u32 	[%rd154+4], %r240;
	add.s64 	%rd155, %rd20, %rd152;
	ld.u32 	%r241, [%rd155];
	st.u32 	[%rd155+4], %r241;
	setp.gt.s32 	%p67, %r425, 1;
	mov.b32 	%r426, 0;
	mov.u32 	%r425, %r108;
	@%p67 bra 	$L__BB0_104;
$L__BB0_106:
	mul.wide.s32 	%rd156, %r426, 4;
	add.s64 	%rd157, %rd308, %rd156;
	st.f32 	[%rd157], %f6;
	add.s64 	%rd158, %rd307, %rd156;
	st.u32 	[%rd158], %r105;
	add.s64 	%rd159, %rd20, %rd156;
	st.u32 	[%rd159], %r106;
	add.s32 	%r424, %r424, 1;
	setp.ne.s32 	%p68, %r424, %r399;
	@%p68 bra 	$L__BB0_103;
$L__BB0_107:
	min.s32 	%r111, %r23, %r399;
	setp.lt.s32 	%p69, %r111, 1;
	@%p69 bra 	$L__BB0_128;
	and.b32  	%r112, %r111, 3;
	setp.lt.u32 	%p70, %r111, 4;
	mov.b32 	%r428, 0;
	@%p70 bra 	$L__BB0_119;
	and.b32  	%r428, %r111, 2147483644;
	mov.b32 	%r427, 0;
$L__BB0_110:
	mul.wide.u32 	%rd160, %r427, 4;
	add.s64 	%rd28, %rd307, %rd160;
	ld.u32 	%r244, [%rd28];
	add.s64 	%rd29, %rd20, %rd160;
	mul.wide.s32 	%rd161, %r244, 4;
	add.s64 	%rd30, %rd10, %rd161;
	ld.u32 	%r245, [%rd30];
	setp.ne.s32 	%p71, %r245, -1;
	@%p71 bra 	$L__BB0_112;
	ld.u32 	%r246, [%rd29];
	st.u32 	[%rd30], %r246;
	cvt.s64.s32 	%rd162, %r246;
	add.s64 	%rd163, %rd306, %rd162;
	mov.b16 	%rs7, 1;
	st.u8 	[%rd163], %rs7;
$L__BB0_112:
	ld.u32 	%r247, [%rd28+4];
	mul.wide.s32 	%rd164, %r247, 4;
	add.s64 	%rd31, %rd10, %rd164;
	ld.u32 	%r248, [%rd31];
	setp.ne.s32 	%p72, %r248, -1;
	@%p72 bra 	$L__BB0_114;
	ld.u32 	%r249, [%rd29+4];
	st.u32 	[%rd31], %r249;
	cvt.s64.s32 	%rd165, %r249;
	add.s64 	%rd166, %rd306, %rd165;
	mov.b16 	%rs8, 1;
	st.u8 	[%rd166], %rs8;
$L__BB0_114:
	ld.u32 	%r250, [%rd28+8];
	mul.wide.s32 	%rd167, %r250, 4;
	add.s64 	%rd32, %rd10, %rd167;
	ld.u32 	%r251, [%rd32];
	setp.ne.s32 	%p73, %r251, -1;
	@%p73 bra 	$L__BB0_116;
	ld.u32 	%r252, [%rd29+8];
	st.u32 	[%rd32], %r252;
	cvt.s64.s32 	%rd168, %r252;
	add.s64 	%rd169, %rd306, %rd168;
	mov.b16 	%rs9, 1;
	st.u8 	[%rd169], %rs9;
$L__BB0_116:
	ld.u32 	%r253, [%rd28+12];
	mul.wide.s32 	%rd170, %r253, 4;
	add.s64 	%rd33, %rd10, %rd170;
	ld.u32 	%r254, [%rd33];
	setp.ne.s32 	%p74, %r254, -1;
	@%p74 bra 	$L__BB0_118;
	ld.u32 	%r255, [%rd29+12];
	st.u32 	[%rd33], %r255;
	cvt.s64.s32 	%rd171, %r255;
	add.s64 	%rd172, %rd306, %rd171;
	mov.b16 	%rs10, 1;
	st.u8 	[%rd172], %rs10;
$L__BB0_118:
	add.s32 	%r427, %r427, 4;
	setp.ne.s32 	%p75, %r427, %r428;
	@%p75 bra 	$L__BB0_110;
$L__BB0_119:
	setp.eq.s32 	%p76, %r112, 0;
	@%p76 bra 	$L__BB0_128;
	mul.wide.u32 	%rd173, %r428, 4;
	add.s64 	%rd34, %rd307, %rd173;
	ld.u32 	%r256, [%rd34];
	add.s64 	%rd35, %rd20, %rd173;
	mul.wide.s32 	%rd174, %r256, 4;
	add.s64 	%rd36, %rd10, %rd174;
	ld.u32 	%r257, [%rd36];
	setp.ne.s32 	%p77, %r257, -1;
	@%p77 bra 	$L__BB0_122;
	ld.u32 	%r258, [%rd35];
	st.u32 	[%rd36], %r258;
	cvt.s64.s32 	%rd175, %r258;
	add.s64 	%rd176, %rd306, %rd175;
	mov.b16 	%rs11, 1;
	st.u8 	[%rd176], %rs11;
$L__BB0_122:
	setp.eq.s32 	%p78, %r112, 1;
	@%p78 bra 	$L__BB0_128;
	ld.u32 	%r259, [%rd34+4];
	mul.wide.s32 	%rd177, %r259, 4;
	add.s64 	%rd37, %rd10, %rd177;
	ld.u32 	%r260, [%rd37];
	setp.ne.s32 	%p79, %r260, -1;
	@%p79 bra 	$L__BB0_125;
	ld.u32 	%r261, [%rd35+4];
	st.u32 	[%rd37], %r261;
	cvt.s64.s32 	%rd178, %r261;
	add.s64 	%rd179, %rd306, %rd178;
	mov.b16 	%rs12, 1;
	st.u8 	[%rd179], %rs12;
$L__BB0_125:
	setp.eq.s32 	%p80, %r112, 2;
	@%p80 bra 	$L__BB0_128;
	ld.u32 	%r262, [%rd34+8];
	mul.wide.s32 	%rd180, %r262, 4;
	add.s64 	%rd38, %rd10, %rd180;
	ld.u32 	%r263, [%rd38];
	setp.ne.s32 	%p81, %r263, -1;
	@%p81 bra 	$L__BB0_128;
	ld.u32 	%r264, [%rd35+8];
	st.u32 	[%rd38], %r264;
	cvt.s64.s32 	%rd181, %r264;
	add.s64 	%rd182, %rd306, %rd181;
	mov.b16 	%rs13, 1;
	st.u8 	[%rd182], %rs13;
$L__BB0_128:
	ld.global.f32 	%f8, [%rd11+4];
	ld.global.f32 	%f103, [%rd11+20];
	cvt.rzi.s32.f32 	%r117, %f103;
	setp.lt.s32 	%p82, %r117, 1;
	@%p82 bra 	$L__BB0_138;
	ld.global.f32 	%f9, [%rd11];
	mov.b32 	%r429, 0;
$L__BB0_130:
	mul.wide.u32 	%rd183, %r429, 4;
	add.s64 	%rd184, %rd10, %rd183;
	ld.u32 	%r119, [%rd184];
	setp.eq.s32 	%p83, %r119, -1;
	@%p83 bra 	$L__BB0_137;
	setp.gt.u32 	%p84, %r14, 2146435070;
	shl.b32 	%r266, %r429, 1;
	mul.wide.u32 	%rd185, %r266, 4;
	add.s64 	%rd186, %rd11, %rd185;
	ld.global.f32 	%f104, [%rd186+24];
	ld.global.f32 	%f105, [%rd186+28];
	sub.f32 	%f106, %f104, %f9;
	sub.f32 	%f107, %f105, %f8;
	mul.wide.s32 	%rd187, %r119, 8;
	add.s64 	%rd188, %rd3, %rd187;
	ld.global.f32 	%f108, [%rd188];
	sub.f32 	%f109, %f108, %f106;
	ld.global.f32 	%f110, [%rd11+16];
	cvt.rzi.s32.f32 	%r267, %f110;
	shl.b32 	%r268, %r267, 1;
	cvt.s64.s32 	%rd189, %r268;
	shl.b32 	%r269, %r429, 2;
	cvt.u64.u32 	%rd190, %r269;
	add.s64 	%rd191, %rd189, %rd190;
	shl.b64 	%rd192, %rd191, 2;
	add.s64 	%rd193, %rd11, %rd192;
	ld.global.f32 	%f111, [%rd193+24];
	ld.global.f32 	%f112, [%rd2];
	add.f32 	%f113, %f111, %f112;
	ld.global.f32 	%f114, [%rd193+28];
	ld.global.f32 	%f115, [%rd2+4];
	add.f32 	%f116, %f114, %f115;
	ld.global.f32 	%f117, [%rd193+32];
	ld.global.f32 	%f118, [%rd2+8];
	add.f32 	%f119, %f117, %f118;
	ld.global.f32 	%f120, [%rd193+36];
	ld.global.f32 	%f121, [%rd2+12];
	add.f32 	%f122, %f120, %f121;
	mul.f32 	%f123, %f113, %f113;
	fma.rn.f32 	%f124, %f119, %f119, %f123;
	mul.f32 	%f125, %f119, %f122;
	fma.rn.f32 	%f126, %f113, %f116, %f125;
	mul.f32 	%f127, %f116, %f116;
	fma.rn.f32 	%f128, %f122, %f122, %f127;
	mul.f32 	%f129, %f124, %f128;
	mul.f32 	%f130, %f126, %f126;
	sub.f32 	%f131, %f129, %f130;
	rcp.rn.f32 	%f132, %f131;
	mul.f32 	%f133, %f128, %f132;
	neg.f32 	%f134, %f126;
	mul.f32 	%f135, %f132, %f134;
	mul.f32 	%f136, %f124, %f132;
	mul.f32 	%f137, %f116, %f135;
	fma.rn.f32 	%f138, %f113, %f133, %f137;
	mul.f32 	%f139, %f122, %f135;
	fma.rn.f32 	%f140, %f119, %f133, %f139;
	mul.f32 	%f141, %f116, %f136;
	fma.rn.f32 	%f142, %f113, %f135, %f141;
	mul.f32 	%f143, %f122, %f136;
	fma.rn.f32 	%f144, %f119, %f135, %f143;
	mul.f32 	%f145, %f114, %f142;
	fma.rn.f32 	%f146, %f111, %f138, %f145;
	mul.f32 	%f147, %f114, %f144;
	fma.rn.f32 	%f148, %f111, %f140, %f147;
	mul.f32 	%f149, %f120, %f142;
	fma.rn.f32 	%f150, %f117, %f138, %f149;
	mul.f32 	%f151, %f120, %f144;
	fma.rn.f32 	%f152, %f117, %f140, %f151;
	mul.f32 	%f153, %f148, 0f00000000;
	fma.rn.f32 	%f154, %f109, %f146, %f153;
	mul.f32 	%f155, %f152, 0f00000000;
	fma.rn.f32 	%f156, %f109, %f150, %f155;
	add.f32 	%f157, %f104, %f154;
	st.global.f32 	[%rd186+24], %f157;
	add.f32 	%f158, %f105, %f156;
	st.global.f32 	[%rd186+28], %f158;
	mov.f32 	%f159, 0f3F800000;
	sub.f32 	%f160, %f159, %f146;
	sub.f32 	%f161, %f159, %f152;
	ld.global.f32 	%f162, [%rd193+24];
	ld.global.f32 	%f163, [%rd193+28];
	ld.global.f32 	%f164, [%rd193+32];
	ld.global.f32 	%f165, [%rd193+36];
	mul.f32 	%f166, %f162, %f160;
	fma.rn.f32 	%f167, %f148, %f164, %f166;
	mul.f32 	%f168, %f148, %f165;
	fma.rn.f32 	%f169, %f163, %f160, %f168;
	mul.f32 	%f170, %f164, %f161;
	fma.rn.f32 	%f171, %f162, %f150, %f170;
	mul.f32 	%f172, %f161, %f165;
	fma.rn.f32 	%f173, %f163, %f150, %f172;
	st.global.f32 	[%rd193+24], %f167;
	st.global.f32 	[%rd193+28], %f169;
	st.global.f32 	[%rd193+32], %f171;
	st.global.f32 	[%rd193+36], %f173;
	sub.f32 	%f10, %f123, %f127;
	sub.f32 	%f174, %f113, %f116;
	sqrt.rn.f32 	%f175, %f174;
	cvt.f64.f32 	%fd81, %f175;
	rcp.rn.f64 	%fd82, %fd81;
	mul.f64 	%fd83, %fd82, 0d3FE6A09E60000000;
	cvt.rn.f32.f64 	%f176, %fd83;
	add.f32 	%f177, %f113, %f116;
	sqrt.rn.f32 	%f178, %f177;
	cvt.f64.f32 	%fd84, %f178;
	rcp.rn.f64 	%fd85, %fd84;
	mul.f64 	%fd86, %fd85, 0d3FE6A09E60000000;
	cvt.rn.f32.f64 	%f179, %fd86;
	ld.global.f32 	%f180, [%rd188];
	sub.f32 	%f181, %f180, %f106;
	ld.global.f32 	%f182, [%rd188+4];
	sub.f32 	%f183, %f182, %f107;
	mul.f32 	%f184, %f181, %f181;
	mul.f32 	%f185, %f184, %f176;
	mul.f32 	%f186, %f183, %f183;
	mul.f32 	%f187, %f186, %f179;
	mul.f32 	%f188, %f187, %f179;
	fma.rn.f32 	%f11, %f185, %f176, %f188;
	mov.f64 	%fd141, %fd2;
	@%p84 bra 	$L__BB0_133;
	setp.gt.u32 	%p85, %r16, 1073127582;
	selp.f64 	%fd87, %fd4, %fd3, %p85;
	selp.u32 	%r270, 1, 0, %p85;
	add.s32 	%r271, %r15, %r270;
	add.f64 	%fd88, %fd87, 0dBFF0000000000000;
	add.f64 	%fd89, %fd87, 0d3FF0000000000000;
	rcp.approx.ftz.f64 	%fd90, %fd89;
	neg.f64 	%fd91, %fd89;
	fma.rn.f64 	%fd92, %fd91, %fd90, 0d3FF0000000000000;
	fma.rn.f64 	%fd93, %fd92, %fd92, %fd92;
	fma.rn.f64 	%fd94, %fd93, %fd90, %fd90;
	mul.f64 	%fd95, %fd88, %fd94;
	fma.rn.f64 	%fd96, %fd88, %fd94, %fd95;
	mul.f64 	%fd97, %fd96, %fd96;
	fma.rn.f64 	%fd98, %fd97, 0d3EB1380B3AE80F1E, 0d3ED0EE258B7A8B04;
	fma.rn.f64 	%fd99, %fd98, %fd97, 0d3EF3B2669F02676F;
	fma.rn.f64 	%fd100, %fd99, %fd97, 0d3F1745CBA9AB0956;
	fma.rn.f64 	%fd101, %fd100, %fd97, 0d3F3C71C72D1B5154;
	fma.rn.f64 	%fd102, %fd101, %fd97, 0d3F624924923BE72D;
	fma.rn.f64 	%fd103, %fd102, %fd97, 0d3F8999999999A3C4;
	fma.rn.f64 	%fd104, %fd103, %fd97, 0d3FB5555555555554;
	sub.f64 	%fd105, %fd88, %fd96;
	add.f64 	%fd106, %fd105, %fd105;
	neg.f64 	%fd107, %fd96;
	fma.rn.f64 	%fd108, %fd107, %fd88, %fd106;
	mul.f64 	%fd109, %fd94, %fd108;
	mul.f64 	%fd110, %fd97, %fd104;
	fma.rn.f64 	%fd111, %fd110, %fd96, %fd109;
	xor.b32  	%r272, %r271, -2147483648;
	mov.b32 	%r273, 1127219200;
	mov.b64 	%fd112, {%r272, %r273};
	sub.f64 	%fd113, %fd112, %fd1;
	fma.rn.f64 	%fd114, %fd113, 0d3FE62E42FEFA39EF, %fd96;
	fma.rn.f64 	%fd115, %fd113, 0dBFE62E42FEFA39EF, %fd114;
	sub.f64 	%fd116, %fd115, %fd96;
	sub.f64 	%fd117, %fd111, %fd116;
	fma.rn.f64 	%fd118, %fd113, 0d3C7ABC9E3B39803F, %fd117;
	add.f64 	%fd141, %fd114, %fd118;
$L__BB0_133:
	setp.lt.f32 	%p86, %f10, 0f00800000;
	mul.f32 	%f189, %f10, 0f4B000000;
	selp.f32 	%f190, %f189, %f10, %p86;
	mov.b32 	%r274, %f190;
	add.s32 	%r275, %r274, -1059760811;
	and.b32  	%r276, %r275, -8388608;
	sub.s32 	%r277, %r274, %r276;
	mov.b32 	%f191, %r277;
	add.f32 	%f192, %f191, 0fBF800000;
	cvt.rn.f32.f64 	%f193, %fd141;
	add.f32 	%f194, %f193, %f193;
	fma.rn.f32 	%f195, %f11, 0f40000000, %f194;
	setp.eq.f32 	%p87, %f190, 0f00000000;
	fma.rn.f32 	%f196, %f190, 0f7F800000, 0f7F800000;
	setp.gt.u32 	%p88, %r274, 2139095039;
	fma.rn.f32 	%f197, %f192, 0fBE055027, 0f3E1039F6;
	fma.rn.f32 	%f198, %f197, %f192, 0fBDF8CDCC;
	fma.rn.f32 	%f199, %f198, %f192, 0f3E0F2955;
	fma.rn.f32 	%f200, %f199, %f192, 0fBE2AD8B9;
	fma.rn.f32 	%f201, %f200, %f192, 0f3E4CED0B;
	fma.rn.f32 	%f202, %f201, %f192, 0fBE7FFF22;
	fma.rn.f32 	%f203, %f202, %f192, 0f3EAAAA78;
	fma.rn.f32 	%f204, %f203, %f192, 0fBF000000;
	mul.f32 	%f205, %f192, %f204;
	fma.rn.f32 	%f206, %f205, %f192, %f192;
	cvt.rn.f32.s32 	%f207, %r276;
	selp.f32 	%f208, 0fC1B80000, 0f00000000, %p86;
	fma.rn.f32 	%f209, %f207, 0f34000000, %f208;
	fma.rn.f32 	%f210, %f209, 0f3F317218, %f206;
	selp.f32 	%f211, %f196, %f210, %p88;
	selp.f32 	%f212, 0fFF800000, %f211, %p87;
	add.f32 	%f213, %f212, %f195;
	cvt.f64.f32 	%fd119, %f213;
	mul.f64 	%fd14, %fd119, 0dBFE0000000000000;
	fma.rn.f64 	%fd120, %fd14, 0d3FF71547652B82FE, 0d4338000000000000;
	{
	.reg .b32 %temp; 
	mov.b64 	{%r120, %temp}, %fd120;
	}
	mov.f64 	%fd121, 0dC338000000000000;
	add.rn.f64 	%fd122, %fd120, %fd121;
	fma.rn.f64 	%fd123, %fd122, 0dBFE62E42FEFA39EF, %fd14;
	fma.rn.f64 	%fd124, %fd122, 0dBC7ABC9E3B39803F, %fd123;
	fma.rn.f64 	%fd125, %fd124, 0d3E5ADE1569CE2BDF, 0d3E928AF3FCA213EA;
	fma.rn.f64 	%fd126, %fd125, %fd124, 0d3EC71DEE62401315;
	fma.rn.f64 	%fd127, %fd126, %fd124, 0d3EFA01997C89EB71;
	fma.rn.f64 	%fd128, %fd127, %fd124, 0d3F2A01A014761F65;
	fma.rn.f64 	%fd129, %fd128, %fd124, 0d3F56C16C1852B7AF;
	fma.rn.f64 	%fd130, %fd129, %fd124, 0d3F81111111122322;
	fma.rn.f64 	%fd131, %fd130, %fd124, 0d3FA55555555502A1;
	fma.rn.f64 	%fd132, %fd131, %fd124, 0d3FC5555555555511;
	fma.rn.f64 	%fd133, %fd132, %fd124, 0d3FE000000000000B;
	fma.rn.f64 	%fd134, %fd133, %fd124, 0d3FF0000000000000;
	fma.rn.f64 	%fd135, %fd134, %fd124, 0d3FF0000000000000;
	{
	.reg .b32 %temp; 
	mov.b64 	{%r121, %temp}, %fd135;
	}
	{
	.reg .b32 %temp; 
	mov.b64 	{%temp, %r122}, %fd135;
	}
	shl.b32 	%r278, %r120, 20;
	add.s32 	%r279, %r278, %r122;
	mov.b64 	%fd142, {%r121, %r279};
	{
	.reg .b32 %temp; 
	mov.b64 	{%temp, %r280}, %fd14;
	}
	mov.b32 	%f214, %r280;
	abs.f32 	%f12, %f214;
	setp.lt.f32 	%p89, %f12, 0f4086232B;
	@%p89 bra 	$L__BB0_136;
	setp.lt.f64 	%p90, %fd14, 0d0000000000000000;
	add.f64 	%fd136, %fd14, 0d7FF0000000000000;
	selp.f64 	%fd142, 0d0000000000000000, %fd136, %p90;
	setp.geu.f32 	%p91, %f12, 0f40874800;
	@%p91 bra 	$L__BB0_136;
	shr.u32 	%r281, %r120, 31;
	add.s32 	%r282, %r120, %r281;
	shr.s32 	%r283, %r282, 1;
	shl.b32 	%r284, %r283, 20;
	add.s32 	%r285, %r122, %r284;
	mov.b64 	%fd137, {%r121, %r285};
	sub.s32 	%r286, %r120, %r283;
	shl.b32 	%r287, %r286, 20;
	add.s32 	%r288, %r287, 1072693248;
	mov.b32 	%r289, 0;
	mov.b64 	%fd138, {%r289, %r288};
	mul.f64 	%fd142, %fd138, %fd137;
$L__BB0_136:
	cvt.rn.f32.f64 	%f215, %fd142;
	ld.global.f32 	%f216, [%rd11+12];
	mul.f32 	%f217, %f216, %f215;
	st.global.f32 	[%rd11+12], %f217;
$L__BB0_137:
	add.s32 	%r429, %r429, 1;
	setp.eq.s32 	%p92, %r429, %r117;
	@%p92 bra 	$L__BB0_138;
	bra.uni 	$L__BB0_130;
$L__BB0_138:
	setp.lt.s32 	%p93, %r135, 1;
	@%p93 bra 	$L__BB0_160;
	setp.lt.u32 	%p94, %r10, 3;
	mov.b32 	%r434, 0;
	@%p94 bra 	$L__BB0_150;
	mov.b32 	%r430, 0;
$L__BB0_141:
	.pragma "nounroll";
	cvt.u64.u32 	%rd194, %r430;
	add.s64 	%rd39, %rd306, %rd194;
	ld.u8 	%rs14, [%rd39];
	setp.ne.s16 	%p95, %rs14, 0;
	mul.wide.u32 	%rd195, %r430, 8;
	add.s64 	%rd40, %rd3, %rd195;
	@%p95 bra 	$L__BB0_143;
	ld.global.f32 	%f218, [%rd11];
	ld.global.f32 	%f219, [%rd11+4];
	ld.global.f32 	%f220, [%rd40];
	add.f32 	%f221, %f218, %f220;
	ld.global.f32 	%f222, [%rd40+4];
	add.f32 	%f223, %f219, %f222;
	ld.global.f32 	%f224, [%rd11+20];
	cvt.rzi.s32.f32 	%r292, %f224;
	add.s32 	%r293, %r292, 1;
	cvt.rn.f32.s32 	%f225, %r293;
	st.global.f32 	[%rd11+20], %f225;
	shl.b32 	%r294, %r292, 1;
	mul.wide.s32 	%rd196, %r294, 4;
	add.s64 	%rd197, %rd11, %rd196;
	ld.global.f32 	%f226, [%rd11+16];
	cvt.rzi.s32.f32 	%r295, %f226;
	shl.b32 	%r296, %r295, 1;
	cvt.s64.s32 	%rd198, %r296;
	shl.b32 	%r297, %r292, 2;
	cvt.s64.s32 	%rd199, %r297;
	add.s64 	%rd200, %rd198, %rd199;
	shl.b64 	%rd201, %rd200, 2;
	add.s64 	%rd202, %rd11, %rd201;
	st.global.f32 	[%rd197+24], %f221;
	st.global.f32 	[%rd197+28], %f223;
	ld.global.f32 	%f227, [%rd2];
	st.global.f32 	[%rd202+24], %f227;
	ld.global.f32 	%f228, [%rd2+4];
	st.global.f32 	[%rd202+28], %f228;
	ld.global.f32 	%f229, [%rd2+8];
	st.global.f32 	[%rd202+32], %f229;
	ld.global.f32 	%f230, [%rd2+12];
	st.global.f32 	[%rd202+36], %f230;
$L__BB0_143:
	ld.u8 	%rs15, [%rd39+1];
	setp.ne.s16 	%p96, %rs15, 0;
	@%p96 bra 	$L__BB0_145;
	ld.global.f32 	%f231, [%rd11];
	ld.global.f32 	%f232, [%rd11+4];
	ld.global.f32 	%f233, [%rd40+8];
	add.f32 	%f234, %f231, %f233;
	ld.global.f32 	%f235, [%rd40+12];
	add.f32 	%f236, %f232, %f235;
	ld.global.f32 	%f237, [%rd11+20];
	cvt.rzi.s32.f32 	%r298, %f237;
	add.s32 	%r299, %r298, 1;
	cvt.rn.f32.s32 	%f238, %r299;
	st.global.f32 	[%rd11+20], %f238;
	shl.b32 	%r300, %r298, 1;
	mul.wide.s32 	%rd203, %r300, 4;
	add.s64 	%rd204, %rd11, %rd203;
	ld.global.f32 	%f239, [%rd11+16];
	cvt.rzi.s32.f32 	%r301, %f239;
	shl.b32 	%r302, %r301, 1;
	cvt.s64.s32 	%rd205, %r302;
	shl.b32 	%r303, %r298, 2;
	cvt.s64.s32 	%rd206, %r303;
	add.s64 	%rd207, %rd205, %rd206;
	shl.b64 	%rd208, %rd207, 2;
	add.s64 	%rd209, %rd11, %rd208;
	st.global.f32 	[%rd204+24], %f234;
	st.global.f32 	[%rd204+28], %f236;
	ld.global.f32 	%f240, [%rd2];
	st.global.f32 	[%rd209+24], %f240;
	ld.global.f32 	%f241, [%rd2+4];
	st.global.f32 	[%rd209+28], %f241;
	ld.global.f32 	%f242, [%rd2+8];
	st.global.f32 	[%rd209+32], %f242;
	ld.global.f32 	%f243, [%rd2+12];
	st.global.f32 	[%rd209+36], %f243;
$L__BB0_145:
	ld.u8 	%rs16, [%rd39+2];
	setp.ne.s16 	%p97, %rs16, 0;
	@%p97 bra 	$L__BB0_147;
	ld.global.f32 	%f244, [%rd11];
	ld.global.f32 	%f245, [%rd11+4];
	ld.global.f32 	%f246, [%rd40+16];
	add.f32 	%f247, %f244, %f246;
	ld.global.f32 	%f248, [%rd40+20];
	add.f32 	%f249, %f245, %f248;
	ld.global.f32 	%f250, [%rd11+20];
	cvt.rzi.s32.f32 	%r304, %f250;
	add.s32 	%r305, %r304, 1;
	cvt.rn.f32.s32 	%f251, %r305;
	st.global.f32 	[%rd11+20], %f251;
	shl.b32 	%r306, %r304, 1;
	mul.wide.s32 	%rd210, %r306, 4;
	add.s64 	%rd211, %rd11, %rd210;
	ld.global.f32 	%f252, [%rd11+16];
	cvt.rzi.s32.f32 	%r307, %f252;
	shl.b32 	%r308, %r307, 1;
	cvt.s64.s32 	%rd212, %r308;
	shl.b32 	%r309, %r304, 2;
	cvt.s64.s32 	%rd213, %r309;
	add.s64 	%rd214, %rd212, %rd213;
	shl.b64 	%rd215, %rd214, 2;
	add.s64 	%rd216, %rd11, %rd215;
	st.global.f32 	[%rd211+24], %f247;
	st.global.f32 	[%rd211+28], %f249;
	ld.global.f32 	%f253, [%rd2];
	st.global.f32 	[%rd216+24], %f253;
	ld.global.f32 	%f254, [%rd2+4];
	st.global.f32 	[%rd216+28], %f254;
	ld.global.f32 	%f255, [%rd2+8];
	st.global.f32 	[%rd216+32], %f255;
	ld.global.f32 	%f256, [%rd2+12];
	st.global.f32 	[%rd216+36], %f256;
$L__BB0_147:
	ld.u8 	%rs17, [%rd39+3];
	setp.ne.s16 	%p98, %rs17, 0;
	@%p98 bra 	$L__BB0_149;
	ld.global.f32 	%f257, [%rd11];
	ld.global.f32 	%f258, [%rd11+4];
	ld.global.f32 	%f259, [%rd40+24];
	add.f32 	%f260, %f257, %f259;
	ld.global.f32 	%f261, [%rd40+28];
	add.f32 	%f262, %f258, %f261;
	ld.global.f32 	%f263, [%rd11+20];
	cvt.rzi.s32.f32 	%r310, %f263;
	add.s32 	%r311, %r310, 1;
	cvt.rn.f32.s32 	%f264, %r311;
	st.global.f32 	[%rd11+20], %f264;
	shl.b32 	%r312, %r310, 1;
	mul.wide.s32 	%rd217, %r312, 4;
	add.s64 	%rd218, %rd11, %rd217;
	ld.global.f32 	%f265, [%rd11+16];
	cvt.rzi.s32.f32 	%r313, %f265;
	shl.b32 	%r314, %r313, 1;
	cvt.s64.s32 	%rd219, %r314;
	shl.b32 	%r315, %r310, 2;
	cvt.s64.s32 	%rd220, %r315;
	add.s64 	%rd221, %rd219, %rd220;
	shl.b64 	%rd222, %rd221, 2;
	add.s64 	%rd223, %rd11, %rd222;
	st.global.f32 	[%rd218+24], %f260;
	st.global.f32 	[%rd218+28], %f262;
	ld.global.f32 	%f266, [%rd2];
	st.global.f32 	[%rd223+24], %f266;
	ld.global.f32 	%f267, [%rd2+4];
	st.global.f32 	[%rd223+28], %f267;
	ld.global.f32 	%f268, [%rd2+8];
	st.global.f32 	[%rd223+32], %f268;
	ld.global.f32 	%f269, [%rd2+12];
	st.global.f32 	[%rd223+36], %f269;
$L__BB0_149:
	add.s32 	%r430, %r430, 4;
	setp.eq.s32 	%p99, %r430, %r19;
	mov.u32 	%r434, %r19;
	@%p99 bra 	$L__BB0_150;
	bra.uni 	$L__BB0_141;
$L__BB0_150:
	setp.eq.s32 	%p100, %r13, 0;
	@%p100 bra 	$L__BB0_160;
	setp.eq.s32 	%p101, %r13, 1;
	@%p101 bra 	$L__BB0_157;
	cvt.u64.u32 	%rd224, %r434;
	add.s64 	%rd41, %rd306, %rd224;
	ld.u8 	%rs18, [%rd41];
	setp.ne.s16 	%p102, %rs18, 0;
	mul.wide.u32 	%rd225, %r434, 8;
	add.s64 	%rd42, %rd3, %rd225;
	@%p102 bra 	$L__BB0_154;
	ld.global.f32 	%f270, [%rd11];
	ld.global.f32 	%f271, [%rd11+4];
	ld.global.f32 	%f272, [%rd42];
	add.f32 	%f273, %f270, %f272;
	ld.global.f32 	%f274, [%rd42+4];
	add.f32 	%f275, %f271, %f274;
	ld.global.f32 	%f276, [%rd11+20];
	cvt.rzi.s32.f32 	%r316, %f276;
	add.s32 	%r317, %r316, 1;
	cvt.rn.f32.s32 	%f277, %r317;
	st.global.f32 	[%rd11+20], %f277;
	shl.b32 	%r318, %r316, 1;
	mul.wide.s32 	%rd226, %r318, 4;
	add.s64 	%rd227, %rd11, %rd226;
	ld.global.f32 	%f278, [%rd11+16];
	cvt.rzi.s32.f32 	%r319, %f278;
	shl.b32 	%r320, %r319, 1;
	cvt.s64.s32 	%rd228, %r320;
	shl.b32 	%r321, %r316, 2;
	cvt.s64.s32 	%rd229, %r321;
	add.s64 	%rd230, %rd228, %rd229;
	shl.b64 	%rd231, %rd230, 2;
	add.s64 	%rd232, %rd11, %rd231;
	st.global.f32 	[%rd227+24], %f273;
	st.global.f32 	[%rd227+28], %f275;
	ld.global.f32 	%f279, [%rd2];
	st.global.f32 	[%rd232+24], %f279;
	ld.global.f32 	%f280, [%rd2+4];
	st.global.f32 	[%rd232+28], %f280;
	ld.global.f32 	%f281, [%rd2+8];
	st.global.f32 	[%rd232+32], %f281;
	ld.global.f32 	%f282, [%rd2+12];
	st.global.f32 	[%rd232+36], %f282;
$L__BB0_154:
	ld.u8 	%rs19, [%rd41+1];
	setp.ne.s16 	%p103, %rs19, 0;
	@%p103 bra 	$L__BB0_156;
	ld.global.f32 	%f283, [%rd11];
	ld.global.f32 	%f284, [%rd11+4];
	ld.global.f32 	%f285, [%rd42+8];
	add.f32 	%f286, %f283, %f285;
	ld.global.f32 	%f287, [%rd42+12];
	add.f32 	%f288, %f284, %f287;
	ld.global.f32 	%f289, [%rd11+20];
	cvt.rzi.s32.f32 	%r322, %f289;
	add.s32 	%r323, %r322, 1;
	cvt.rn.f32.s32 	%f290, %r323;
	st.global.f32 	[%rd11+20], %f290;
	shl.b32 	%r324, %r322, 1;
	mul.wide.s32 	%rd233, %r324, 4;
	add.s64 	%rd234, %rd11, %rd233;
	ld.global.f32 	%f291, [%rd11+16];
	cvt.rzi.s32.f32 	%r325, %f291;
	shl.b32 	%r326, %r325, 1;
	cvt.s64.s32 	%rd235, %r326;
	shl.b32 	%r327, %r322, 2;
	cvt.s64.s32 	%rd236, %r327;
	add.s64 	%rd237, %rd235, %rd236;
	shl.b64 	%rd238, %rd237, 2;
	add.s64 	%rd239, %rd11, %rd238;
	st.global.f32 	[%rd234+24], %f286;
	st.global.f32 	[%rd234+28], %f288;
	ld.global.f32 	%f292, [%rd2];
	st.global.f32 	[%rd239+24], %f292;
	ld.global.f32 	%f293, [%rd2+4];
	st.global.f32 	[%rd239+28], %f293;
	ld.global.f32 	%f294, [%rd2+8];
	st.global.f32 	[%rd239+32], %f294;
	ld.global.f32 	%f295, [%rd2+12];
	st.global.f32 	[%rd239+36], %f295;
$L__BB0_156:
	add.s32 	%r434, %r434, 2;
$L__BB0_157:
	setp.eq.s32 	%p104, %r18, 0;
	@%p104 bra 	$L__BB0_160;
	cvt.u64.u32 	%rd240, %r434;
	add.s64 	%rd241, %rd306, %rd240;
	ld.u8 	%rs20, [%rd241];
	setp.ne.s16 	%p105, %rs20, 0;
	@%p105 bra 	$L__BB0_160;
	ld.global.f32 	%f296, [%rd11];
	ld.global.f32 	%f297, [%rd11+4];
	mul.wide.u32 	%rd242, %r434, 8;
	add.s64 	%rd243, %rd3, %rd242;
	ld.global.f32 	%f298, [%rd243];
	add.f32 	%f299, %f296, %f298;
	ld.global.f32 	%f300, [%rd243+4];
	add.f32 	%f301, %f297, %f300;
	ld.global.f32 	%f302, [%rd11+20];
	cvt.rzi.s32.f32 	%r328, %f302;
	add.s32 	%r329, %r328, 1;
	cvt.rn.f32.s32 	%f303, %r329;
	st.global.f32 	[%rd11+20], %f303;
	shl.b32 	%r330, %r328, 1;
	mul.wide.s32 	%rd244, %r330, 4;
	add.s64 	%rd245, %rd11, %rd244;
	ld.global.f32 	%f304, [%rd11+16];
	cvt.rzi.s32.f32 	%r331, %f304;
	shl.b32 	%r332, %r331, 1;
	cvt.s64.s32 	%rd246, %r332;
	shl.b32 	%r333, %r328, 2;
	cvt.s64.s32 	%rd247, %r333;
	add.s64 	%rd248, %rd246, %rd247;
	shl.b64 	%rd249, %rd248, 2;
	add.s64 	%rd250, %rd11, %rd249;
	st.global.f32 	[%rd245+24], %f299;
	st.global.f32 	[%rd245+28], %f301;
	ld.global.f32 	%f305, [%rd2];
	st.global.f32 	[%rd250+24], %f305;
	ld.global.f32 	%f306, [%rd2+4];
	st.global.f32 	[%rd250+28], %f306;
	ld.global.f32 	%f307, [%rd2+8];
	st.global.f32 	[%rd250+32], %f307;
	ld.global.f32 	%f308, [%rd2+12];
	st.global.f32 	[%rd250+36], %f308;
$L__BB0_160:
	add.s32 	%r383, %r383, 1;
	setp.ne.s32 	%p112, %r383, %r133;
	@%p112 bra 	$L__BB0_9;
$L__BB0_161:
	setp.lt.s32 	%p113, %r9, 1;
	@%p113 bra 	$L__BB0_163;
	{ // callseq 1, 0
	.param .b64 param0;
	st.param.b64 	[param0], %rd306;
	call.uni 
	free, 
	(
	param0
	);
	} // callseq 1
$L__BB0_163:
	ret;

}


// ===== COMPILED SASS (sm_100) =====

	.target	sm_100

	.elftype	@"ET_EXEC"


//--------------------- .note.nv.tkinfo           --------------------------
	.section	.note.nv.tkinfo,"",@"SHT_NOTE"
	.sectionflags	@"SHF_NOTE_NV_TKINFO"
	.tkinfo
        /*0018*/ 	.word	0x00000002
        /*0030*/ 	.string	""
        /*0030*/ 	.string	"ptxas"
        /*0030*/ 	.string	"Cuda compilation tools, release 13.0, V13.0.88"
        /*0030*/ 	.string	"Build cuda_13.0.r13.0/compiler.36424714_0"
        /*0030*/ 	.string	"-arch sm_100 -m 64 "



//--------------------- .note.nv.cuinfo           --------------------------
	.section	.note.nv.cuinfo,"",@"SHT_NOTE"
	.sectionflags	@"SHF_NOTE_NV_CUINFO"
        /*0018*/ 	.short	0x0002
        /*001a*/ 	.short	0x0064
        /*001c*/ 	.short	0x0082
	.zero		2


//--------------------- .nv.info                  --------------------------
	.section	.nv.info,"",@"SHT_CUDA_INFO"
	.align	4


	//----- nvinfo : EIATTR_REGCOUNT
	.align		4
        /*0000*/ 	.byte	0x04, 0x2f
        /*0002*/ 	.short	(.L_1 - .L_0)
	.align		4
.L_0:
        /*0004*/ 	.word	index@(_Z6updatePfiPA2_fiiS_f)
        /*0008*/ 	.word	0x0000003d


	//----- nvinfo : EIATTR_FRAME_SIZE
	.align		4
.L_1:
        /*000c*/ 	.byte	0x04, 0x11
        /*000e*/ 	.short	(.L_3 - .L_2)
	.align		4
.L_2:
        /*0010*/ 	.word	index@($__internal_2_$__cuda_sm20_sqrt_rn_f32_slowpath)
        /*0014*/ 	.word	0x00000000


	//----- nvinfo : EIATTR_FRAME_SIZE
	.align		4
.L_3:
        /*0018*/ 	.byte	0x04, 0x11
        /*001a*/ 	.short	(.L_5 - .L_4)
	.align		4
.L_4:
        /*001c*/ 	.word	index@($__internal_1_$__cuda_sm20_rcp_rn_f32_slowpath)
        /*0020*/ 	.word	0x00000000


	//----- nvinfo : EIATTR_FRAME_SIZE
	.align		4
.L_5:
        /*0024*/ 	.byte	0x04, 0x11
        /*0026*/ 	.short	(.L_7 - .L_6)
	.align		4
.L_6:
        /*0028*/ 	.word	index@($__internal_0_$__cuda_sm20_dblrcp_rn_slowpath_v3)
        /*002c*/ 	.word	0x00000000


	//----- nvinfo : EIATTR_FRAME_SIZE
	.align		4
.L_7:
        /*0030*/ 	.byte	0x04, 0x11
        /*0032*/ 	.short	(.L_9 - .L_8)
	.align		4
.L_8:
        /*0034*/ 	.word	index@(_Z6updatePfiPA2_fiiS_f)
        /*0038*/ 	.word	0x00000000


	//----- nvinfo : EIATTR_MIN_STACK_SIZE
	.align		4
.L_9:
        /*003c*/ 	.byte	0x04, 0x12
        /*003e*/ 	.short	(.L_11 - .L_10)
	.align		4
.L_10:
        /*0040*/ 	.word	index@(_Z6updatePfiPA2_fiiS_f)
        /*0044*/ 	.word	0x00000000
.L_11:


//--------------------- .nv.compat                --------------------------
	.section	.nv.compat,"",@"SHT_CUDA_COMPAT_INFO"
	.align	4
        /*0000*/ 	.byte	0x02, 0x09, 0x00, 0x00, 0x02, 0x02, 0x01, 0x00, 0x02, 0x05, 0x05, 0x00, 0x03, 0x07, 0x01, 0x01
        /*0010*/ 	.byte	0x02, 0x03, 0x00, 0x00, 0x02, 0x06, 0x01, 0x00, 0x04, 0x0b, 0x08, 0x00, 0x01, 0x00, 0x00, 0x00
        /*0020*/ 	.byte	0x00, 0x00, 0x00, 0x00


//--------------------- .nv.info._Z6updatePfiPA2_fiiS_f --------------------------
	.section	.nv.info._Z6updatePfiPA2_fiiS_f,"",@"SHT_CUDA_INFO"
	.sectionflags	@""
	.align	4


	//----- nvinfo : EIATTR_CUDA_API_VERSION
	.align		4
        /*0000*/ 	.byte	0x04, 0x37
        /*0002*/ 	.short	(.L_13 - .L_12)
.L_12:
        /*0004*/ 	.word	0x00000082


	//----- nvinfo : EIATTR_KPARAM_INFO
	.align		4
.L_13:
        /*0008*/ 	.byte	0x04, 0x17
        /*000a*/ 	.short	(.L_15 - .L_14)
.L_14:
        /*000c*/ 	.word	0x00000000
        /*0010*/ 	.short	0x0006
        /*0012*/ 	.short	0x0028
        /*0014*/ 	.byte	0x00, 0xf0, 0x11, 0x00


	//----- nvinfo : EIATTR_KPARAM_INFO
	.align		4
.L_15:
        /*0018*/ 	.byte	0x04, 0x17
        /*001a*/ 	.short	(.L_17 - .L_16)
.L_16:
        /*001c*/ 	.word	0x00000000
        /*0020*/ 	.short	0x0005
        /*0022*/ 	.short	0x0020
        /*0024*/ 	.byte	0x00, 0xf5, 0x21, 0x00


	//----- nvinfo : EIATTR_KPARAM_INFO
	.align		4
.L_17:
        /*0028*/ 	.byte	0x04, 0x17
        /*002a*/ 	.short	(.L_19 - .L_18)
.L_18:
        /*002c*/ 	.word	0x00000000
        /*0030*/ 	.short	0x0004
        /*0032*/ 	.short	0x001c
        /*0034*/ 	.byte	0x00, 0xf0, 0x11, 0x00


	//----- nvinfo : EIATTR_KPARAM_INFO
	.align		4
.L_19:
        /*0038*/ 	.byte	0x04, 0x17
        /*003a*/ 	.short	(.L_21 - .L_20)
.L_20:
        /*003c*/ 	.word	0x00000000
        /*0040*/ 	.short	0x0003
        /*0042*/ 	.short	0x0018
        /*0044*/ 	.byte	0x00, 0xf0, 0x11, 0x00


	//----- nvinfo : EIATTR_KPARAM_INFO
	.align		4
.L_21:
        /*0048*/ 	.byte	0x04, 0x17
        /*004a*/ 	.short	(.L_23 - .L_22)
.L_22:
        /*004c*/ 	.word	0x00000000
        /*0050*/ 	.short	0x0002
        /*0052*/ 	.short	0x0010
        /*0054*/ 	.byte	0x00, 0xf5, 0x21, 0x00


	//----- nvinfo : EIATTR_KPARAM_INFO
	.align		4
.L_23:
        /*0058*/ 	.byte	0x04, 0x17
        /*005a*/ 	.short	(.L_25 - .L_24)
.L_24:
        /*005c*/ 	.word	0x00000000
        /*0060*/ 	.short	0x0001
        /*0062*/ 	.short	0x0008
        /*0064*/ 	.byte	0x00, 0xf0, 0x11, 0x00


	//----- nvinfo : EIATTR_KPARAM_INFO
	.align		4
.L_25:
        /*0068*/ 	.byte	0x04, 0x17
        /*006a*/ 	.short	(.L_27 - .L_26)
.L_26:
        /*006c*/ 	.word	0x00000000
        /*0070*/ 	.short	0x0000
        /*0072*/ 	.short	0x0000
        /*0074*/ 	.byte	0x00, 0xf5, 0x21, 0x00


	//----- nvinfo : EIATTR_SPARSE_MMA_MASK
	.align		4
.L_27:
        /*0078*/ 	.byte	0x03, 0x50
        /*007a*/ 	.short	0x0000


	//----- nvinfo : EIATTR_MAXREG_COUNT
	.align		4
        /*007c*/ 	.byte	0x03, 0x1b
        /*007e*/ 	.short	0x00ff


	//----- nvinfo : EIATTR_EXTERNS
	.align		4
        /*0080*/ 	.byte	0x04, 0x0f
        /*0082*/ 	.short	(.L_29 - .L_28)


	//   ....[0]....
	.align		4
.L_28:
        /*0084*/ 	.word	index@(malloc)


	//   ....[1]....
	.align		4
        /*0088*/ 	.word	index@(free)


	//----- nvinfo : EIATTR_MERCURY_ISA_VERSION
	.align		4
.L_29:
        /*008c*/ 	.byte	0x03, 0x5f
        /*008e*/ 	.short	0x0101


	//----- nvinfo : EIATTR_VRC_CTA_INIT_COUNT
	.align		4
        /*0090*/ 	.byte	0x02, 0x4a
	.zero		1
	.zero		1


	//----- nvinfo : EIATTR_SYSCALL_OFFSETS
	.align		4
        /*0094*/ 	.byte	0x04, 0x46
        /*0096*/ 	.short	(.L_31 - .L_30)


	//   ....[0]....
.L_30:
        /*0098*/ 	.word	0x00000370


	//   ....[1]....
        /*009c*/ 	.word	0x00007a70


	//----- nvinfo : EIATTR_EXIT_INSTR_OFFSETS
	.align		4
.L_31:
        /*00a0*/ 	.byte	0x04, 0x1c
        /*00a2*/ 	.short	(.L_33 - .L_32)


	//   ....[0]....
.L_32:
        /*00a4*/ 	.word	0x00000030


	//   ....[1]....
        /*00a8*/ 	.word	0x00000500


	//   ....[2]....
        /*00ac*/ 	.word	0x00007a30


	//   ....[3]....
        /*00b0*/ 	.word	0x00007a80


	//----- nvinfo : EIATTR_CRS_STACK_SIZE
	.align		4
.L_33:
        /*00b4*/ 	.byte	0x04, 0x1e
        /*00b6*/ 	.short	(.L_35 - .L_34)
.L_34:
        /*00b8*/ 	.word	0x00000000


	//----- nvinfo : EIATTR_CBANK_PARAM_SIZE
	.align		4
.L_35:
        /*00bc*/ 	.byte	0x03, 0x19
        /*00be*/ 	.short	0x002c


	//----- nvinfo : EIATTR_PARAM_CBANK
	.align		4
        /*00c0*/ 	.byte	0x04, 0x0a
        /*00c2*/ 	.short	(.L_37 - .L_36)
	.align		4
.L_36:
        /*00c4*/ 	.word	index@(.nv.constant0._Z6updatePfiPA2_fiiS_f)
        /*00c8*/ 	.short	0x0380
        /*00ca*/ 	.short	0x002c


	//----- nvinfo : EIATTR_SW_WAR
	.align		4
.L_37:
        /*00cc*/ 	.byte	0x04, 0x36
        /*00ce*/ 	.short	(.L_39 - .L_38)
.L_38:
        /*00d0*/ 	.word	0x00000008
.L_39:


//--------------------- .nv.callgraph             --------------------------
	.section	.nv.callgraph,"",@"SHT_CUDA_CALLGRAPH"
	.align	4
	.sectionentsize	8
	.align		4
        /*0000*/ 	.word	0x00000000
	.align		4
        /*0004*/ 	.word	0xffffffff
	.align		4
        /*0008*/ 	.word	index@(_Z6updatePfiPA2_fiiS_f)
	.align		4
        /*000c*/ 	.word	index@(free)
	.align		4
        /*0010*/ 	.word	index@(_Z6updatePfiPA2_fiiS_f)
	.align		4
        /*0014*/ 	.word	index@(malloc)
	.align		4
        /*0018*/ 	.word	0x00000000
	.align		4
        /*001c*/ 	.word	0xfffffffe
	.align		4
        /*0020*/ 	.word	0x00000000
	.align		4
        /*0024*/ 	.word	0xfffffffd
	.align		4
        /*0028*/ 	.word	0x00000000
	.align		4
        /*002c*/ 	.word	0xfffffffc


//--------------------- .nv.constant4             --------------------------
	.section	.nv.constant4,"a",@progbits
	.align	8
	.align		8
.nv.constant4:
        /*0000*/ 	.dword	malloc
	.align		8
        /*0008*/ 	.dword	free


//--------------------- .text._Z6updatePfiPA2_fiiS_f --------------------------
	.section	.text._Z6updatePfiPA2_fiiS_f,"ax",@progbits
	.align	128
        .global         _Z6updatePfiPA2_fiiS_f
        .type           _Z6updatePfiPA2_fiiS_f,@function
        .size           _Z6updatePfiPA2_fiiS_f,(.L_x_132 - _Z6updatePfiPA2_fiiS_f)
        .other          _Z6updatePfiPA2_fiiS_f,@"STO_CUDA_ENTRY STV_DEFAULT"
_Z6updatePfiPA2_fiiS_f:
.text._Z6updatePfiPA2_fiiS_f:
[----:B------:R-:W0:Y:S01]  /*0000*/  LDC R1, c[0x0][0x37c] ;  /* 0x0000df00ff017b82 */ /* 0x000e220000000800 */
[----:B------:R-:W1:Y:S02]  /*0010*/  LDCU UR4, c[0x0][0x39c] ;  /* 0x00007380ff0477ac */ /* 0x000e640008000800 */
[----:B-1----:R-:W-:-:S13]  /*0020*/  ISETP.NE.AND P0, PT, RZ, UR4, PT ;  /* 0x00000004ff007c0c */ /* 0x002fda000bf05270 */
[----:B------:R-:W-:Y:S05]  /*0030*/  @!P0 EXIT ;  /* 0x000000000000894d */ /* 0x000fea0003800000 */
[----:B------:R-:W1:Y:S01]  /*0040*/  S2R R3, SR_TID.Y ;  /* 0x0000000000037919 */ /* 0x000e620000002200 */
[----:B------:R-:W-:Y:S01]  /*0050*/  S2UR UR4, SR_CTAID.X ;  /* 0x00000000000479c3 */ /* 0x000fe20000002500 */
[----:B------:R-:W2:Y:S01]  /*0060*/  LDCU UR6, c[0x0][0x370] ;  /* 0x00006e00ff0677ac */ /* 0x000ea20008000800 */
[----:B------:R-:W-:Y:S01]  /*0070*/  IMAD.MOV.U32 R0, RZ, RZ, RZ ;  /* 0x000000ffff007224 */ /* 0x000fe200078e00ff */
[----:B------:R-:W3:Y:S01]  /*0080*/  S2R R5, SR_TID.X ;  /* 0x0000000000057919 */ /* 0x000ee20000002100 */
[----:B------:R-:W3:Y:S04]  /*0090*/  LDCU UR7, c[0x0][0x360] ;  /* 0x00006c00ff0777ac */ /* 0x000ee80008000800 */
[----:B------:R-:W2:Y:S01]  /*00a0*/  S2UR UR5, SR_CTAID.Y ;  /* 0x00000000000579c3 */ /* 0x000ea20000002600 */
[----:B------:R-:W4:Y:S01]  /*00b0*/  LDCU UR8, c[0x0][0x388] ;  /* 0x00007100ff0877ac */ /* 0x000f220008000800 */
[----:B------:R-:W0:Y:S06]  /*00c0*/  LDCU.64 UR36, c[0x0][0x358] ;  /* 0x00006b00ff2477ac */ /* 0x000e2c0008000a00 */
[----:B------:R-:W1:Y:S01]  /*00d0*/  LDC R16, c[0x0][0x364] ;  /* 0x0000d900ff107b82 */ /* 0x000e620000000800 */
[----:B----4-:R-:W-:-:S02]  /*00e0*/  UISETP.GE.AND UP0, UPT, UR8, 0x1, UPT ;  /* 0x000000010800788c */ /* 0x010fc4000bf06270 */
[----:B--2---:R-:W-:-:S06]  /*00f0*/  UIMAD UR4, UR5, UR6, UR4 ;  /* 0x00000006050472a4 */ /* 0x004fcc000f8e0204 */
[----:B-1----:R-:W-:-:S04]  /*0100*/  IMAD R16, R16, UR4, R3 ;  /* 0x0000000410107c24 */ /* 0x002fc8000f8e0203 */
[----:B---3--:R-:W-:Y:S01]  /*0110*/  IMAD R16, R16, UR7, R5 ;  /* 0x0000000710107c24 */ /* 0x008fe2000f8e0205 */
[----:B0-----:R-:W-:Y:S06]  /*0120*/  BRA.U !UP0, `(.L_x_0) ;  /* 0x00000001085c7547 */ /* 0x001fec000b800000 */
[----:B------:R-:W0:Y:S01]  /*0130*/  LDC R10, c[0x0][0x388] ;  /* 0x0000e200ff0a7b82 */ /* 0x000e220000000800 */
[----:B------:R-:W-:Y:S01]  /*0140*/  HFMA2 R0, -RZ, RZ, 0, 0 ;  /* 0x00000000ff007431 */ /* 0x000fe200000001ff */
[----:B------:R-:W-:Y:S01]  /*0150*/  BSSY.RECONVERGENT B0, `(.L_x_0) ;  /* 0x0000014000007945 */ /* 0x000fe20003800200 */
[----:B------:R-:W-:Y:S01]  /*0160*/  IMAD.MOV.U32 R9, RZ, RZ, RZ ;  /* 0x000000ffff097224 */ /* 0x000fe200078e00ff */
[----:B------:R-:W1:Y:S04]  /*0170*/  LDCU UR4, c[0x0][0x398] ;  /* 0x00007300ff0477ac */ /* 0x000e680008000800 */
[----:B------:R-:W2:Y:S08]  /*0180*/  LDC.64 R4, c[0x0][0x380] ;  /* 0x0000e000ff047b82 */ /* 0x000eb00000000a00 */
[----:B------:R-:W3:Y:S02]  /*0190*/  LDC.64 R6, c[0x0][0x380] ;  /* 0x0000e000ff067b82 */ /* 0x000ee40000000a00 */
.L_x_2:
[----:B0-----:R-:W-:-:S05]  /*01a0*/  IMAD R11, R16, R10, R9 ;  /* 0x0000000a100b7224 */ /* 0x001fca00078e0209 */
[----:B-1----:R-:W-:-:S13]  /*01b0*/  ISETP.GE.AND P0, PT, R11, UR4, PT ;  /* 0x000000040b007c0c */ /* 0x002fda000bf06270 */
[----:B------:R-:W-:Y:S05]  /*01c0*/  @P0 BRA `(.L_x_1) ;  /* 0x0000000000300947 */ /* 0x000fea0003800000 */
[----:B--2---:R-:W2:Y:S01]  /*01d0*/  LDG.E R8, desc[UR36][R4.64+0x10] ;  /* 0x0000102404087981 */ /* 0x004ea2000c1e1900 */
[----:B------:R-:W-:Y:S01]  /*01e0*/  IMAD.MOV.U32 R3, RZ, RZ, 0x6 ;  /* 0x00000006ff037424 */ /* 0x000fe200078e00ff */
[----:B--2---:R-:W0:Y:S03]  /*01f0*/  F2I.TRUNC.NTZ R8, R8 ;  /* 0x0000000800087305 */ /* 0x004e26000020f100 */
[----:B0-----:R-:W-:-:S04]  /*0200*/  IMAD R2, R8, R3, 0x6 ;  /* 0x0000000608027424 */ /* 0x001fc800078e0203 */
[----:B------:R-:W-:-:S04]  /*0210*/  IMAD R3, R11, R2, RZ ;  /* 0x000000020b037224 */ /* 0x000fc800078e02ff */
[----:B---3--:R-:W-:-:S06]  /*0220*/  IMAD.WIDE R2, R3, 0x4, R6 ;  /* 0x0000000403027825 */ /* 0x008fcc00078e0206 */
[----:B------:R-:W2:Y:S01]  /*0230*/  LDG.E R2, desc[UR36][R2.64+0x14] ;  /* 0x0000142402027981 */ /* 0x000ea2000c1e1900 */
[----:B------:R-:W-:-:S05]  /*0240*/  VIADD R9, R9, 0x1 ;  /* 0x0000000109097836 */ /* 0x000fca0000000000 */
[----:B------:R-:W-:Y:S01]  /*0250*/  ISETP.NE.AND P0, PT, R9, R10, PT ;  /* 0x0000000a0900720c */ /* 0x000fe20003f05270 */
[----:B--2---:R-:W0:Y:S02]  /*0260*/  F2I.TRUNC.NTZ R11, R2 ;  /* 0x00000002000b7305 */ /* 0x004e24000020f100 */
[----:B0-----:R-:W-:-:S10]  /*0270*/  VIMNMX R0, PT, PT, R0, R11, !PT ;  /* 0x0000000b00007248 */ /* 0x001fd40007fe0100 */
[----:B------:R-:W-:Y:S05]  /*0280*/  @P0 BRA `(.L_x_2) ;  /* 0xfffffffc00c40947 */ /* 0x000fea000383ffff */
.L_x_1:
[----:B------:R-:W-:Y:S05]  /*0290*/  BSYNC.RECONVERGENT B0 ;  /* 0x0000000000007941 */ /* 0x000fea0003800200 */
.L_x_0:
[----:B------:R-:W0:Y:S01]  /*02a0*/  LDCU UR4, c[0x0][0x39c] ;  /* 0x00007380ff0477ac */ /* 0x000e220008000800 */
[----:B------:R-:W-:Y:S01]  /*02b0*/  BSSY.RECONVERGENT B6, `(.L_x_3) ;  /* 0x0000010000067945 */ /* 0x000fe20003800200 */
[C---:B0-----:R-:W-:Y:S01]  /*02c0*/  IADD3 R17, PT, PT, R0.reuse, UR4, RZ ;  /* 0x0000000400117c10 */ /* 0x041fe2000fffe0ff */
[----:B------:R-:W-:-:S04]  /*02d0*/  IMAD R18, R0, UR4, RZ ;  /* 0x0000000400127c24 */ /* 0x000fc8000f8e02ff */
[----:B------:R-:W-:-:S04]  /*02e0*/  IMAD R2, R18, 0x3, R17 ;  /* 0x0000000312027824 */ /* 0x000fc800078e0211 */
[----:B------:R-:W-:-:S05]  /*02f0*/  IMAD.SHL.U32 R2, R2, 0x4, RZ ;  /* 0x0000000402027824 */ /* 0x000fca00078e00ff */
[----:B------:R-:W-:-:S13]  /*0300*/  ISETP.GE.AND P0, PT, R2, 0x1, PT ;  /* 0x000000010200780c */ /* 0x000fda0003f06270 */
[----:B------:R-:W-:Y:S05]  /*0310*/  @!P0 BRA `(.L_x_4) ;  /* 0x0000000000248947 */ /* 0x000fea0003800000 */
[----:B------:R-:W-:Y:S01]  /*0320*/  MOV R0, 0x0 ;  /* 0x0000000000007802 */ /* 0x000fe20000000f00 */
[----:B--2---:R-:W-:Y:S02]  /*0330*/  HFMA2 R5, -RZ, RZ, 0, 0 ;  /* 0x00000000ff057431 */ /* 0x004fe400000001ff */
[----:B------:R-:W-:Y:S01]  /*0340*/  IMAD.MOV.U32 R4, RZ, RZ, R2 ;  /* 0x000000ffff047224 */ /* 0x000fe200078e0002 */
[----:B---3--:R0:W1:Y:S06]  /*0350*/  LDC.64 R6, c[0x4][R0] ;  /* 0x0100000000067b82 */ /* 0x00806c0000000a00 */
[----:B------:R-:W-:-:S07]  /*0360*/  LEPC R20, `(.L_x_5) ;  /* 0x000000001014794e */ /* 0x000fce0000000000 */
[----:B01----:R-:W-:Y:S05]  /*0370*/  CALL.ABS.NOINC R6 ;  /* 0x0000000006007343 */ /* 0x003fea0003c00000 */
.L_x_5:
[----:B------:R-:W-:-:S04]  /*0380*/  IMAD.WIDE R6, R17, 0x4, R4 ;  /* 0x0000000411067825 */ /* 0x000fc800078e0204 */
[----:B------:R-:W-:-:S04]  /*0390*/  IMAD.SHL.U32 R23, R18, 0x2, RZ ;  /* 0x0000000212177824 */ /* 0x000fc800078e00ff */
[----:B------:R-:W-:-:S07]  /*03a0*/  IMAD.WIDE R22, R23, 0x4, R6 ;  /* 0x0000000417167825 */ /* 0x000fce00078e0206 */
.L_x_4:
[----:B------:R-:W-:Y:S05]  /*03b0*/  BSYNC.RECONVERGENT B6 ;  /* 0x0000000000067941 */ /* 0x000fea0003800200 */
.L_x_3:
[----:B------:R-:W0:Y:S02]  /*03c0*/  LDCU UR4, c[0x0][0x388] ;  /* 0x00007100ff0477ac */ /* 0x000e240008000800 */
[----:B0-----:R-:W-:-:S09]  /*03d0*/  UISETP.GE.AND UP0, UPT, UR4, 0x1, UPT ;  /* 0x000000010400788c */ /* 0x001fd2000bf06270 */
[----:B------:R-:W-:Y:S05]  /*03e0*/  BRA.U !UP0, `(.L_x_6) ;  /* 0x00000075088c7547 */ /* 0x000fea000b800000 */
[----:B------:R-:W2:Y:S01]  /*03f0*/  LDC R15, c[0x0][0x39c] ;  /* 0x0000e700ff0f7b82 */ /* 0x000ea20000000800 */
[----:B------:R-:W-:Y:S01]  /*0400*/  BSSY.RECONVERGENT B1, `(.L_x_6) ;  /* 0x0000761000017945 */ /* 0x000fe20003800200 */
[----:B------:R-:W-:Y:S02]  /*0410*/  IMAD.MOV.U32 R3, RZ, RZ, RZ ;  /* 0x000000ffff037224 */ /* 0x000fe400078e00ff */
[C---:B--2---:R-:W-:Y:S01]  /*0420*/  IMAD.WIDE R24, R15.reuse, 0x4, R4 ;  /* 0x000000040f187825 */ /* 0x044fe200078e0204 */
[C---:B------:R-:W-:Y:S02]  /*0430*/  IADD3 R8, PT, PT, R15.reuse, -0x1, RZ ;  /* 0xffffffff0f087810 */ /* 0x040fe40007ffe0ff */
[C---:B------:R-:W-:Y:S02]  /*0440*/  LOP3.LUT R9, R15.reuse, 0xf, RZ, 0xc0, !PT ;  /* 0x0000000f0f097812 */ /* 0x040fe400078ec0ff */
[C---:B------:R-:W-:Y:S02]  /*0450*/  LOP3.LUT R10, R15.reuse, 0x7, RZ, 0xc0, !PT ;  /* 0x000000070f0a7812 */ /* 0x040fe400078ec0ff */
[----:B------:R-:W-:-:S02]  /*0460*/  LOP3.LUT R11, R15, 0x3, RZ, 0xc0, !PT ;  /* 0x000000030f0b7812 */ /* 0x000fc400078ec0ff */
[C---:B------:R-:W-:Y:S02]  /*0470*/  LOP3.LUT R12, R15.reuse, 0x7ffffff8, RZ, 0xc0, !PT ;  /* 0x7ffffff80f0c7812 */ /* 0x040fe400078ec0ff */
[C---:B------:R-:W-:Y:S02]  /*0480*/  LOP3.LUT R13, R15.reuse, 0x1, RZ, 0xc0, !PT ;  /* 0x000000010f0d7812 */ /* 0x040fe400078ec0ff */
[----:B------:R-:W-:-:S07]  /*0490*/  LOP3.LUT R14, R15, 0x7ffffffc, RZ, 0xc0, !PT ;  /* 0x7ffffffc0f0e7812 */ /* 0x000fce00078ec0ff */
.L_x_118:
[----:B0-----:R-:W0:Y:S01]  /*04a0*/  LDCU UR4, c[0x0][0x388] ;  /* 0x00007100ff0477ac */ /* 0x001e220008000800 */
[----:B-1234-:R-:W-:Y:S01]  /*04b0*/  VIADD R17, R3, 0x1 ;  /* 0x0000000103117836 */ /* 0x01efe20000000000 */
[----:B------:R-:W1:Y:S01]  /*04c0*/  LDCU UR5, c[0x0][0x398] ;  /* 0x00007300ff0577ac */ /* 0x000e620008000800 */
[----:B0-----:R-:W-:-:S03]  /*04d0*/  IMAD R15, R16, UR4, R3 ;  /* 0x00000004100f7c24 */ /* 0x001fc6000f8e0203 */
[----:B------:R-:W-:Y:S02]  /*04e0*/  ISETP.NE.AND P3, PT, R17, UR4, PT ;  /* 0x0000000411007c0c */ /* 0x000fe4000bf65270 */
[----:B-1----:R-:W-:-:S13]  /*04f0*/  ISETP.GE.AND P0, PT, R15, UR5, PT ;  /* 0x000000050f007c0c */ /* 0x002fda000bf06270 */
[----:B-----5:R-:W-:Y:S05]  /*0500*/  @P0 EXIT ;  /* 0x000000000000094d */ /* 0x020fea0003800000 */
[----:B------:R-:W0:Y:S08]  /*0510*/  LDC.64 R18, c[0x0][0x380] ;  /* 0x0000e000ff127b82 */ /* 0x000e300000000a00 */
[----:B------:R-:W1:Y:S01]  /*0520*/  LDC.64 R26, c[0x0][0x380] ;  /* 0x0000e000ff1a7b82 */ /* 0x000e620000000a00 */
[----:B0-----:R-:W2:Y:S01]  /*0530*/  LDG.E R18, desc[UR36][R18.64+0x10] ;  /* 0x0000102412127981 */ /* 0x001ea2000c1e1900 */
[----:B------:R-:W-:Y:S01]  /*0540*/  IMAD.MOV.U32 R3, RZ, RZ, 0x6 ;  /* 0x00000006ff037424 */ /* 0x000fe200078e00ff */
[----:B--2---:R-:W0:Y:S03]  /*0550*/  F2I.TRUNC.NTZ R0, R18 ;  /* 0x0000001200007305 */ /* 0x004e26000020f100 */
[----:B0-----:R-:W-:-:S04]  /*0560*/  IMAD R0, R0, R3, 0x6 ;  /* 0x0000000600007424 */ /* 0x001fc800078e0203 */
[----:B------:R-:W-:-:S04]  /*0570*/  IMAD R3, R15, R0, RZ ;  /* 0x000000000f037224 */ /* 0x000fc800078e02ff */
[----:B-1----:R-:W-:-:S05]  /*0580*/  IMAD.WIDE R26, R3, 0x4, R26 ;  /* 0x00000004031a7825 */ /* 0x002fca00078e021a */
[----:B------:R-:W2:Y:S01]  /*0590*/  LDG.E R15, desc[UR36][R26.64+0x14] ;  /* 0x000014241a0f7981 */ /* 0x000ea2000c1e1900 */
[----:B------:R-:W-:Y:S01]  /*05a0*/  BSSY.RECONVERGENT B0, `(.L_x_7) ;  /* 0x0000745000007945 */ /* 0x000fe20003800200 */
[----:B------:R-:W-:Y:S01]  /*05b0*/  MOV R3, R17 ;  /* 0x0000001100037202 */ /* 0x000fe20000000f00 */
[----:B------:R-:W-:Y:S01]  /*05c0*/  VIADD R17, R11, 0xffffffff ;  /* 0xffffffff0b117836 */ /* 0x000fe20000000000 */
[----:B--2---:R-:W0:Y:S02]  /*05d0*/  F2I.TRUNC.NTZ R15, R15 ;  /* 0x0000000f000f7305 */ /* 0x004e24000020f100 */
[----:B0-----:R-:W-:-:S13]  /*05e0*/  ISETP.NE.AND P0, PT, R15, RZ, PT ;  /* 0x000000ff0f00720c */ /* 0x001fda0003f05270 */
[----:B------:R-:W-:Y:S05]  /*05f0*/  @P0 BRA `(.L_x_8) ;  /* 0x0000000c00f80947 */ /* 0x000fea0003800000 */
[----:B------:R-:W0:Y:S02]  /*0600*/  LDCU UR4, c[0x0][0x39c] ;  /* 0x00007380ff0477ac */ /* 0x000e240008000800 */
[----:B0-----:R-:W-:-:S09]  /*0610*/  UISETP.GE.AND UP0, UPT, UR4, 0x1, UPT ;  /* 0x000000010400788c */ /* 0x001fd2000bf06270 */
[----:B------:R-:W-:Y:S05]  /*0620*/  BRA.U !UP0, `(.L_x_9) ;  /* 0x0000007108f07547 */ /* 0x000fea000b800000 */
[----:B------:R-:W-:Y:S01]  /*0630*/  ISETP.GE.U32.AND P0, PT, R8, 0x3, PT ;  /* 0x000000030800780c */ /* 0x000fe20003f06070 */
[----:B------:R-:W-:-:S12]  /*0640*/  IMAD.MOV.U32 R0, RZ, RZ, RZ ;  /* 0x000000ffff007224 */ /* 0x000fd800078e00ff */
[----:B------:R-:W-:Y:S05]  /*0650*/  @!P0 BRA `(.L_x_10) ;  /* 0x0000000800288947 */ /* 0x000fea0003800000 */
[----:B------:R-:W-:Y:S01]  /*0660*/  HFMA2 R15, -RZ, RZ, 0, 0 ;  /* 0x00000000ff0f7431 */ /* 0x000fe200000001ff */
[----:B------:R-:W-:Y:S06]  /*0670*/  BSSY.RECONVERGENT B2, `(.L_x_11) ;  /* 0x0000087000027945 */ /* 0x000fec0003800200 */
.L_x_12:
[----:B-1----:R-:W0:Y:S01]  /*0680*/  LDC.64 R20, c[0x0][0x390] ;  /* 0x0000e400ff147b82 */ /* 0x002e220000000a00 */
[----:B------:R-:W2:Y:S04]  /*0690*/  LDG.E R32, desc[UR36][R26.64+0x14] ;  /* 0x000014241a207981 */ /* 0x000ea8000c1e1900 */
[----:B------:R-:W4:Y:S04]  /*06a0*/  LDG.E R0, desc[UR36][R26.64] ;  /* 0x000000241a007981 */ /* 0x000f28000c1e1900 */
[----:B------:R-:W5:Y:S04]  /*06b0*/  LDG.E R30, desc[UR36][R26.64+0x4] ;  /* 0x000004241a1e7981 */ /* 0x000f68000c1e1900 */
[----:B------:R-:W3:Y:S01]  /*06c0*/  LDG.E R34, desc[UR36][R26.64+0x10] ;  /* 0x000010241a227981 */ /* 0x000ee2000c1e1900 */
[----:B0-----:R-:W-:-:S05]  /*06d0*/  IMAD.WIDE.U32 R20, R15, 0x8, R20 ;  /* 0x000000080f147825 */ /* 0x001fca00078e0014 */
[----:B------:R-:W4:Y:S04]  /*06e0*/  LDG.E R29, desc[UR36][R20.64] ;  /* 0x00000024141d7981 */ /* 0x000f28000c1e1900 */
[----:B------:R-:W5:Y:S01]  /*06f0*/  LDG.E R31, desc[UR36][R20.64+0x4] ;  /* 0x00000424141f7981 */ /* 0x000f62000c1e1900 */
[----:B------:R-:W0:Y:S01]  /*0700*/  LDC.64 R18, c[0x0][0x3a0] ;  /* 0x0000e800ff127b82 */ /* 0x000e220000000a00 */
[----:B--2---:R-:W1:Y:S02]  /*0710*/  F2I.TRUNC.NTZ R32, R32 ;  /* 0x0000002000207305 */ /* 0x004e64000020f100 */
[C---:B-1----:R-:W-:Y:S02]  /*0720*/  VIADD R28, R32.reuse, 0x1 ;  /* 0x00000001201c7836 */ /* 0x042fe40000000000 */
[----:B------:R-:W-:-:S03]  /*0730*/  IMAD.SHL.U32 R35, R32, 0x2, RZ ;  /* 0x0000000220237824 */ /* 0x000fc600078e00ff */
[----:B------:R-:W-:Y:S01]  /*0740*/  I2FP.F32.S32 R37, R28 ;  /* 0x0000001c00257245 */ /* 0x000fe20000201400 */
[----:B----4-:R-:W-:Y:S01]  /*0750*/  FADD R33, R0, R29 ;  /* 0x0000001d00217221 */ /* 0x010fe20000000000 */
[----:B------:R-:W-:-:S04]  /*0760*/  IMAD.WIDE R28, R35, 0x4, R26 ;  /* 0x00000004231c7825 */ /* 0x000fc800078e021a */
[----:B-----5:R-:W-:Y:S01]  /*0770*/  FADD R35, R30, R31 ;  /* 0x0000001f1e237221 */ /* 0x020fe20000000000 */
[----:B------:R-:W-:Y:S04]  /*0780*/  STG.E desc[UR36][R26.64+0x14], R37 ;  /* 0x000014251a007986 */ /* 0x000fe8000c101924 */
[----:B------:R-:W-:Y:S04]  /*0790*/  STG.E desc[UR36][R28.64+0x18], R33 ;  /* 0x000018211c007986 */ /* 0x000fe8000c101924 */
[----:B------:R1:W-:Y:S04]  /*07a0*/  STG.E desc[UR36][R28.64+0x1c], R35 ;  /* 0x00001c231c007986 */ /* 0x0003e8000c101924 */
[----:B0-----:R-:W2:Y:S01]  /*07b0*/  LDG.E R39, desc[UR36][R18.64] ;  /* 0x0000002412277981 */ /* 0x001ea2000c1e1900 */
[----:B---3--:R-:W0:Y:S01]  /*07c0*/  F2I.TRUNC.NTZ R34, R34 ;  /* 0x0000002200227305 */ /* 0x008e22000020f100 */
[----:B------:R-:W-:-:S04]  /*07d0*/  SHF.L.U32 R31, R32, 0x2, RZ ;  /* 0x00000002201f7819 */ /* 0x000fc800000006ff */
[----:B------:R-:W-:Y:S01]  /*07e0*/  SHF.R.S32.HI R41, RZ, 0x1f, R31 ;  /* 0x0000001fff297819 */ /* 0x000fe2000001141f */
[----:B0-----:R-:W-:-:S05]  /*07f0*/  IMAD.SHL.U32 R0, R34, 0x2, RZ ;  /* 0x0000000222007824 */ /* 0x001fca00078e00ff */
[----:B------:R-:W-:-:S04]  /*0800*/  IADD3 R31, P0, PT, R0, R31, RZ ;  /* 0x0000001f001f7210 */ /* 0x000fc80007f1e0ff */
[----:B------:R-:W-:Y:S02]  /*0810*/  LEA.HI.X.SX32 R41, R0, R41, 0x1, P0 ;  /* 0x0000002900297211 */ /* 0x000fe400000f0eff */
[----:B------:R-:W-:-:S04]  /*0820*/  LEA R30, P0, R31, R26, 0x2 ;  /* 0x0000001a1f1e7211 */ /* 0x000fc800078010ff */
[----:B------:R-:W-:-:S05]  /*0830*/  LEA.HI.X R31, R31, R27, R41, 0x2, P0 ;  /* 0x0000001b1f1f7211 */ /* 0x000fca00000f1429 */
[----:B--2---:R0:W-:Y:S04]  /*0840*/  STG.E desc[UR36][R30.64+0x18], R39 ;  /* 0x000018271e007986 */ /* 0x0041e8000c101924 */
[----:B-1----:R-:W2:Y:S04]  /*0850*/  LDG.E R29, desc[UR36][R18.64+0x4] ;  /* 0x00000424121d7981 */ /* 0x002ea8000c1e1900 */
[----:B--2---:R1:W-:Y:S04]  /*0860*/  STG.E desc[UR36][R30.64+0x1c], R29 ;  /* 0x00001c1d1e007986 */ /* 0x0043e8000c101924 */
[----:B------:R-:W2:Y:S04]  /*0870*/  LDG.E R33, desc[UR36][R18.64+0x8] ;  /* 0x0000082412217981 */ /* 0x000ea8000c1e1900 */
[----:B--2---:R2:W-:Y:S04]  /*0880*/  STG.E desc[UR36][R30.64+0x20], R33 ;  /* 0x000020211e007986 */ /* 0x0045e8000c101924 */
[----:B------:R-:W3:Y:S04]  /*0890*/  LDG.E R35, desc[UR36][R18.64+0xc] ;  /* 0x00000c2412237981 */ /* 0x000ee8000c1e1900 */
[----:B---3--:R3:W-:Y:S04]  /*08a0*/  STG.E desc[UR36][R30.64+0x24], R35 ;  /* 0x000024231e007986 */ /* 0x0087e8000c101924 */
[----:B------:R-:W4:Y:S04]  /*08b0*/  LDG.E R34, desc[UR36][R26.64+0x14] ;  /* 0x000014241a227981 */ /* 0x000f28000c1e1900 */
[----:B------:R-:W5:Y:S04]  /*08c0*/  LDG.E R0, desc[UR36][R26.64] ;  /* 0x000000241a007981 */ /* 0x000f68000c1e1900 */
[----:B------:R-:W5:Y:S04]  /*08d0*/  LDG.E R37, desc[UR36][R20.64+0x8] ;  /* 0x0000082414257981 */ /* 0x000f68000c1e1900 */
[----:B------:R-:W2:Y:S04]  /*08e0*/  LDG.E R32, desc[UR36][R26.64+0x4] ;  /* 0x000004241a207981 */ /* 0x000ea8000c1e1900 */
[----:B0-----:R-:W2:Y:S04]  /*08f0*/  LDG.E R39, desc[UR36][R20.64+0xc] ;  /* 0x00000c2414277981 */ /* 0x001ea8000c1e1900 */
[----:B------:R-:W3:Y:S01]  /*0900*/  LDG.E R36, desc[UR36][R26.64+0x10] ;  /* 0x000010241a247981 */ /* 0x000ee2000c1e1900 */
[----:B----4-:R-:W0:Y:S01]  /*0910*/  F2I.TRUNC.NTZ R34, R34 ;  /* 0x0000002200227305 */ /* 0x010e22000020f100 */
[----:B-----5:R-:W-:Y:S01]  /*0920*/  FADD R37, R0, R37 ;  /* 0x0000002500257221 */ /* 0x020fe20000000000 */
[C---:B0-----:R-:W-:Y:S01]  /*0930*/  VIADD R28, R34.reuse, 0x1 ;  /* 0x00000001221c7836 */ /* 0x041fe20000000000 */
[----:B-1----:R-:W-:Y:S01]  /*0940*/  SHF.L.U32 R29, R34, 0x1, RZ ;  /* 0x00000001221d7819 */ /* 0x002fe200000006ff */
[----:B--2---:R-:W-:-:S03]  /*0950*/  FADD R39, R32, R39 ;  /* 0x0000002720277221 */ /* 0x004fc60000000000 */
[----:B------:R-:W-:Y:S01]  /*0960*/  I2FP.F32.S32 R33, R28 ;  /* 0x0000001c00217245 */ /* 0x000fe20000201400 */
[----:B------:R-:W-:-:S04]  /*0970*/  IMAD.WIDE R28, R29, 0x4, R26 ;  /* 0x000000041d1c7825 */ /* 0x000fc800078e021a */
[----:B------:R-:W-:Y:S04]  /*0980*/  STG.E desc[UR36][R26.64+0x14], R33 ;  /* 0x000014211a007986 */ /* 0x000fe8000c101924 */
[----:B------:R-:W-:Y:S04]  /*0990*/  STG.E desc[UR36][R28.64+0x18], R37 ;  /* 0x000018251c007986 */ /* 0x000fe8000c101924 */
[----:B------:R0:W-:Y:S04]  /*09a0*/  STG.E desc[UR36][R28.64+0x1c], R39 ;  /* 0x00001c271c007986 */ /* 0x0001e8000c101924 */
[----:B---3--:R-:W2:Y:S01]  /*09b0*/  LDG.E R35, desc[UR36][R18.64] ;  /* 0x0000002412237981 */ /* 0x008ea2000c1e1900 */
[----:B------:R-:W1:Y:S01]  /*09c0*/  F2I.TRUNC.NTZ R36, R36 ;  /* 0x0000002400247305 */ /* 0x000e62000020f100 */
[----:B------:R-:W-:-:S05]  /*09d0*/  IMAD.SHL.U32 R31, R34, 0x4, RZ ;  /* 0x00000004221f7824 */ /* 0x000fca00078e00ff */
[----:B------:R-:W-:Y:S01]  /*09e0*/  SHF.R.S32.HI R41, RZ, 0x1f, R31 ;  /* 0x0000001fff297819 */ /* 0x000fe2000001141f */
[----:B-1----:R-:W-:-:S05]  /*09f0*/  IMAD.SHL.U32 R0, R36, 0x2, RZ ;  /* 0x0000000224007824 */ /* 0x002fca00078e00ff */
[----:B------:R-:W-:-:S04]  /*0a00*/  IADD3 R31, P0, PT, R0, R31, RZ ;  /* 0x0000001f001f7210 */ /* 0x000fc80007f1e0ff */
[----:B------:R-:W-:Y:S02]  /*0a10*/  LEA.HI.X.SX32 R41, R0, R41, 0x1, P0 ;  /* 0x0000002900297211 */ /* 0x000fe400000f0eff */
[----:B------:R-:W-:-:S04]  /*0a20*/  LEA R30, P0, R31, R26, 0x2 ;  /* 0x0000001a1f1e7211 */ /* 0x000fc800078010ff */
[----:B------:R-:W-:-:S05]  /*0a30*/  LEA.HI.X R31, R31, R27, R41, 0x2, P0 ;  /* 0x0000001b1f1f7211 */ /* 0x000fca00000f1429 */
[----:B--2---:R1:W-:Y:S04]  /*0a40*/  STG.E desc[UR36][R30.64+0x18], R35 ;  /* 0x000018231e007986 */ /* 0x0043e8000c101924 */
[----:B0-----:R-:W2:Y:S04]  /*0a50*/  LDG.E R29, desc[UR36][R18.64+0x4] ;  /* 0x00000424121d7981 */ /* 0x001ea8000c1e1900 */
        /* <DEDUP_REMOVED lines=9> */
[----:B-1----:R-:W2:Y:S04]  /*0af0*/  LDG.E R35, desc[UR36][R20.64+0x14] ;  /* 0x0000142414237981 */ /* 0x002ea8000c1e1900 */
[----:B------:R-:W3:Y:S01]  /*0b00*/  LDG.E R36, desc[UR36][R26.64+0x10] ;  /* 0x000010241a247981 */ /* 0x000ee2000c1e1900 */
[----:B----4-:R-:W1:Y:S01]  /*0b10*/  F2I.TRUNC.NTZ R34, R34 ;  /* 0x0000002200227305 */ /* 0x010e62000020f100 */
[----:B-----5:R-:W-:Y:S01]  /*0b20*/  FADD R39, R0, R39 ;  /* 0x0000002700277221 */ /* 0x020fe20000000000 */
[C---:B-1----:R-:W-:Y:S01]  /*0b30*/  IADD3 R28, PT, PT, R34.reuse, 0x1, RZ ;  /* 0x00000001221c7810 */ /* 0x042fe20007ffe0ff */
[----:B0-----:R-:W-:-:S02]  /*0b40*/  IMAD.SHL.U32 R29, R34, 0x2, RZ ;  /* 0x00000002221d7824 */ /* 0x001fc400078e00ff */
[----:B--2---:R-:W-:Y:S01]  /*0b50*/  FADD R35, R32, R35 ;  /* 0x0000002320237221 */ /* 0x004fe20000000000 */
        /* <DEDUP_REMOVED lines=8> */
[----:B------:R-:W-:Y:S02]  /*0be0*/  SHF.R.S32.HI R41, RZ, 0x1f, R31 ;  /* 0x0000001fff297819 */ /* 0x000fe4000001141f */
[----:B-1----:R-:W-:-:S04]  /*0bf0*/  SHF.L.U32 R0, R36, 0x1, RZ ;  /* 0x0000000124007819 */ /* 0x002fc800000006ff */
[----:B------:R-:W-:-:S04]  /*0c00*/  IADD3 R31, P0, PT, R0, R31, RZ ;  /* 0x0000001f001f7210 */ /* 0x000fc80007f1e0ff */
[----:B------:R-:W-:Y:S02]  /*0c10*/  LEA.HI.X.SX32 R41, R0, R41, 0x1, P0 ;  /* 0x0000002900297211 */ /* 0x000fe400000f0eff */
[----:B------:R-:W-:-:S04]  /*0c20*/  LEA R30, P0, R31, R26, 0x2 ;  /* 0x0000001a1f1e7211 */ /* 0x000fc800078010ff */
[----:B------:R-:W-:-:S05]  /*0c30*/  LEA.HI.X R31, R31, R27, R41, 0x2, P0 ;  /* 0x0000001b1f1f7211 */ /* 0x000fca00000f1429 */
[----:B--2---:R-:W-:Y:S04]  /*0c40*/  STG.E desc[UR36][R30.64+0x18], R37 ;  /* 0x000018251e007986 */ /* 0x004fe8000c101924 */
[----:B0-----:R-:W2:Y:S04]  /*0c50*/  LDG.E R29, desc[UR36][R18.64+0x4] ;  /* 0x00000424121d7981 */ /* 0x001ea8000c1e1900 */
[----:B--2---:R0:W-:Y:S04]  /*0c60*/  STG.E desc[UR36][R30.64+0x1c], R29 ;  /* 0x00001c1d1e007986 */ /* 0x0041e8000c101924 */
[----:B------:R-:W2:Y:S04]  /*0c70*/  LDG.E R33, desc[UR36][R18.64+0x8] ;  /* 0x0000082412217981 */ /* 0x000ea8000c1e1900 */
[----:B--2---:R-:W-:Y:S04]  /*0c80*/  STG.E desc[UR36][R30.64+0x20], R33 ;  /* 0x000020211e007986 */ /* 0x004fe8000c101924 */
[----:B------:R-:W2:Y:S04]  /*0c90*/  LDG.E R35, desc[UR36][R18.64+0xc] ;  /* 0x00000c2412237981 */ /* 0x000ea8000c1e1900 */
[----:B--2---:R1:W-:Y:S04]  /*0ca0*/  STG.E desc[UR36][R30.64+0x24], R35 ;  /* 0x000024231e007986 */ /* 0x0043e8000c101924 */
[----:B------:R-:W2:Y:S04]  /*0cb0*/  LDG.E R34, desc[UR36][R26.64+0x14] ;  /* 0x000014241a227981 */ /* 0x000ea8000c1e1900 */
[----:B------:R-:W3:Y:S04]  /*0cc0*/  LDG.E R39, desc[UR36][R20.64+0x18] ;  /* 0x0000182414277981 */ /* 0x000ee8000c1e1900 */
[----:B------:R-:W3:Y:S04]  /*0cd0*/  LDG.E R0, desc[UR36][R26.64] ;  /* 0x000000241a007981 */ /* 0x000ee8000c1e1900 */
[----:B------:R-:W4:Y:S04]  /*0ce0*/  LDG.E R41, desc[UR36][R20.64+0x1c] ;  /* 0x00001c2414297981 */ /* 0x000f28000c1e1900 */
[----:B------:R-:W4:Y:S04]  /*0cf0*/  LDG.E R32, desc[UR36][R26.64+0x4] ;  /* 0x000004241a207981 */ /* 0x000f28000c1e1900 */
[----:B------:R-:W5:Y:S01]  /*0d00*/  LDG.E R36, desc[UR36][R26.64+0x10] ;  /* 0x000010241a247981 */ /* 0x000f62000c1e1900 */
[----:B--2---:R-:W2:Y:S01]  /*0d10*/  F2I.TRUNC.NTZ R34, R34 ;  /* 0x0000002200227305 */ /* 0x004ea2000020f100 */
[----:B---3--:R-:W-:Y:S01]  /*0d20*/  FADD R39, R0, R39 ;  /* 0x0000002700277221 */ /* 0x008fe20000000000 */
[----:B--2---:R-:W-:-:S02]  /*0d30*/  VIADD R28, R34, 0x1 ;  /* 0x00000001221c7836 */ /* 0x004fc40000000000 */
[----:B0-----:R-:W-:Y:S02]  /*0d40*/  IMAD.SHL.U32 R29, R34, 0x2, RZ ;  /* 0x00000002221d7824 */ /* 0x001fe400078e00ff */
[----:B----4-:R-:W-:Y:S01]  /*0d50*/  FADD R41, R32, R41 ;  /* 0x0000002920297221 */ /* 0x010fe20000000000 */
[----:B-1----:R-:W-:Y:S01]  /*0d60*/  I2FP.F32.S32 R31, R28 ;  /* 0x0000001c001f7245 */ /* 0x002fe20000201400 */
[----:B------:R-:W-:-:S04]  /*0d70*/  IMAD.WIDE R28, R29, 0x4, R26 ;  /* 0x000000041d1c7825 */ /* 0x000fc800078e021a */
[----:B------:R-:W-:Y:S04]  /*0d80*/  STG.E desc[UR36][R26.64+0x14], R31 ;  /* 0x0000141f1a007986 */ /* 0x000fe8000c101924 */
[----:B------:R-:W-:Y:S04]  /*0d90*/  STG.E desc[UR36][R28.64+0x18], R39 ;  /* 0x000018271c007986 */ /* 0x000fe8000c101924 */
[----:B------:R0:W-:Y:S04]  /*0da0*/  STG.E desc[UR36][R28.64+0x1c], R41 ;  /* 0x00001c291c007986 */ /* 0x0001e8000c101924 */
[----:B------:R-:W2:Y:S01]  /*0db0*/  LDG.E R33, desc[UR36][R18.64] ;  /* 0x0000002412217981 */ /* 0x000ea2000c1e1900 */
[----:B-----5:R-:W1:Y:S01]  /*0dc0*/  F2I.TRUNC.NTZ R36, R36 ;  /* 0x0000002400247305 */ /* 0x020e62000020f100 */
[----:B------:R-:W-:-:S04]  /*0dd0*/  SHF.L.U32 R21, R34, 0x2, RZ ;  /* 0x0000000222157819 */ /* 0x000fc800000006ff */
        /* <DEDUP_REMOVED lines=11> */
[----:B------:R-:W2:Y:S01]  /*0e90*/  LDG.E R35, desc[UR36][R18.64+0xc] ;  /* 0x00000c2412237981 */ /* 0x000ea2000c1e1900 */
[----:B------:R-:W-:-:S05]  /*0ea0*/  VIADD R15, R15, 0x4 ;  /* 0x000000040f0f7836 */ /* 0x000fca0000000000 */
[----:B------:R-:W-:Y:S01]  /*0eb0*/  ISETP.NE.AND P0, PT, R15, R14, PT ;  /* 0x0000000e0f00720c */ /* 0x000fe20003f05270 */
[----:B--2---:R1:W-:-:S12]  /*0ec0*/  STG.E desc[UR36][R20.64+0x24], R35 ;  /* 0x0000242314007986 */ /* 0x0043d8000c101924 */
[----:B------:R-:W-:Y:S05]  /*0ed0*/  @P0 BRA `(.L_x_12) ;  /* 0xfffffff400e80947 */ /* 0x000fea000383ffff */
[----:B------:R-:W-:Y:S05]  /*0ee0*/  BSYNC.RECONVERGENT B2 ;  /* 0x0000000000027941 */ /* 0x000fea0003800200 */
.L_x_11:
[----:B------:R-:W-:-:S07]  /*0ef0*/  MOV R0, R14 ;  /* 0x0000000e00007202 */ /* 0x000fce0000000f00 */
.L_x_10:
[----:B------:R-:W-:-:S13]  /*0f00*/  ISETP.NE.AND P0, PT, R11, RZ, PT ;  /* 0x000000ff0b00720c */ /* 0x000fda0003f05270 */
[----:B------:R-:W-:Y:S05]  /*0f10*/  @!P0 BRA `(.L_x_9) ;  /* 0x0000006800b48947 */ /* 0x000fea0003800000 */
[----:B------:R-:W-:Y:S02]  /*0f20*/  ISETP.NE.AND P1, PT, R17, RZ, PT ;  /* 0x000000ff1100720c */ /* 0x000fe40003f25270 */
[----:B------:R-:W-:-:S11]  /*0f30*/  ISETP.NE.AND P0, PT, R13, RZ, PT ;  /* 0x000000ff0d00720c */ /* 0x000fd60003f05270 */
[----:B------:R-:W-:Y:S05]  /*0f40*/  @!P1 BRA `(.L_x_13) ;  /* 0x0000000400109947 */ /* 0x000fea0003800000 */
        /* <DEDUP_REMOVED lines=17> */
[----:B------:R1:W-:Y:S04]  /*1060*/  STG.E desc[UR36][R28.64+0x18], R15 ;  /* 0x0000180f1c007986 */ /* 0x0003e8000c101924 */
[----:B------:R2:W-:Y:S04]  /*1070*/  STG.E desc[UR36][R28.64+0x1c], R17 ;  /* 0x00001c111c007986 */ /* 0x0005e8000c101924 */
[----:B0-----:R-:W4:Y:S01]  /*1080*/  LDG.E R35, desc[UR36][R18.64] ;  /* 0x0000002412237981 */ /* 0x001f22000c1e1900 */
        /* <DEDUP_REMOVED lines=8> */
[----:B----4-:R0:W-:Y:S04]  /*1110*/  STG.E desc[UR36][R30.64+0x18], R35 ;  /* 0x000018231e007986 */ /* 0x0101e8000c101924 */
[----:B-1----:R-:W3:Y:S04]  /*1120*/  LDG.E R15, desc[UR36][R18.64+0x4] ;  /* 0x00000424120f7981 */ /* 0x002ee8000c1e1900 */
[----:B---3--:R1:W-:Y:S04]  /*1130*/  STG.E desc[UR36][R30.64+0x1c], R15 ;  /* 0x00001c0f1e007986 */ /* 0x0083e8000c101924 */
[----:B--2---:R-:W2:Y:S04]  /*1140*/  LDG.E R17, desc[UR36][R18.64+0x8] ;  /* 0x0000082412117981 */ /* 0x004ea8000c1e1900 */
[----:B--2---:R2:W-:Y:S04]  /*1150*/  STG.E desc[UR36][R30.64+0x20], R17 ;  /* 0x000020111e007986 */ /* 0x0045e8000c101924 */
[----:B------:R-:W3:Y:S04]  /*1160*/  LDG.E R29, desc[UR36][R18.64+0xc] ;  /* 0x00000c24121d7981 */ /* 0x000ee8000c1e1900 */
[----:B---3--:R3:W-:Y:S04]  /*1170*/  STG.E desc[UR36][R30.64+0x24], R29 ;  /* 0x0000241d1e007986 */ /* 0x0087e8000c101924 */
[----:B------:R-:W4:Y:S04]  /*1180*/  LDG.E R34, desc[UR36][R26.64+0x14] ;  /* 0x000014241a227981 */ /* 0x000f28000c1e1900 */
[----:B------:R-:W5:Y:S04]  /*1190*/  LDG.E R33, desc[UR36][R20.64+0x8] ;  /* 0x0000082414217981 */ /* 0x000f68000c1e1900 */
[----:B------:R-:W5:Y:S04]  /*11a0*/  LDG.E R28, desc[UR36][R26.64] ;  /* 0x000000241a1c7981 */ /* 0x000f68000c1e1900 */
[----:B------:R-:W3:Y:S04]  /*11b0*/  LDG.E R37, desc[UR36][R20.64+0xc] ;  /* 0x00000c2414257981 */ /* 0x000ee8000c1e1900 */
[----:B------:R-:W3:Y:S04]  /*11c0*/  LDG.E R32, desc[UR36][R26.64+0x4] ;  /* 0x000004241a207981 */ /* 0x000ee8000c1e1900 */
[----:B0-----:R-:W3:Y:S01]  /*11d0*/  LDG.E R35, desc[UR36][R26.64+0x10] ;  /* 0x000010241a237981 */ /* 0x001ee2000c1e1900 */
[----:B----4-:R-:W1:Y:S01]  /*11e0*/  F2I.TRUNC.NTZ R34, R34 ;  /* 0x0000002200227305 */ /* 0x010e62000020f100 */
[----:B-----5:R-:W-:Y:S01]  /*11f0*/  FADD R33, R28, R33 ;  /* 0x000000211c217221 */ /* 0x020fe20000000000 */
[C---:B-1----:R-:W-:Y:S01]  /*1200*/  VIADD R15, R34.reuse, 0x1 ;  /* 0x00000001220f7836 */ /* 0x042fe20000000000 */
[----:B--2---:R-:W-:Y:S01]  /*1210*/  SHF.L.U32 R17, R34, 0x1, RZ ;  /* 0x0000000122117819 */ /* 0x004fe200000006ff */
[----:B---3--:R-:W-:-:S03]  /*1220*/  FADD R37, R32, R37 ;  /* 0x0000002520257221 */ /* 0x008fc60000000000 */
[----:B------:R-:W-:Y:S01]  /*1230*/  I2FP.F32.S32 R15, R15 ;  /* 0x0000000f000f7245 */ /* 0x000fe20000201400 */
[----:B------:R-:W-:-:S04]  /*1240*/  IMAD.WIDE R28, R17, 0x4, R26 ;  /* 0x00000004111c7825 */ /* 0x000fc800078e021a */
[----:B------:R0:W-:Y:S04]  /*1250*/  STG.E desc[UR36][R26.64+0x14], R15 ;  /* 0x0000140f1a007986 */ /* 0x0001e8000c101924 */
[----:B------:R-:W-:Y:S04]  /*1260*/  STG.E desc[UR36][R28.64+0x18], R33 ;  /* 0x000018211c007986 */ /* 0x000fe8000c101924 */
[----:B------:R1:W-:Y:S04]  /*1270*/  STG.E desc[UR36][R28.64+0x1c], R37 ;  /* 0x00001c251c007986 */ /* 0x0003e8000c101924 */
[----:B------:R-:W2:Y:S01]  /*1280*/  LDG.E R31, desc[UR36][R18.64] ;  /* 0x00000024121f7981 */ /* 0x000ea2000c1e1900 */
[----:B------:R-:W3:Y:S01]  /*1290*/  F2I.TRUNC.NTZ R35, R35 ;  /* 0x0000002300237305 */ /* 0x000ee2000020f100 */
[----:B------:R-:W-:-:S05]  /*12a0*/  IMAD.SHL.U32 R34, R34, 0x4, RZ ;  /* 0x0000000422227824 */ /* 0x000fca00078e00ff */
[----:B------:R-:W-:Y:S01]  /*12b0*/  SHF.R.S32.HI R20, RZ, 0x1f, R34 ;  /* 0x0000001fff147819 */ /* 0x000fe20000011422 */
[----:B---3--:R-:W-:-:S05]  /*12c0*/  IMAD.SHL.U32 R17, R35, 0x2, RZ ;  /* 0x0000000223117824 */ /* 0x008fca00078e00ff */
[----:B------:R-:W-:-:S04]  /*12d0*/  IADD3 R21, P1, PT, R17, R34, RZ ;  /* 0x0000002211157210 */ /* 0x000fc80007f3e0ff */
[----:B------:R-:W-:Y:S02]  /*12e0*/  LEA.HI.X.SX32 R17, R17, R20, 0x1, P1 ;  /* 0x0000001411117211 */ /* 0x000fe400008f0eff */
[----:B------:R-:W-:-:S04]  /*12f0*/  LEA R20, P1, R21, R26, 0x2 ;  /* 0x0000001a15147211 */ /* 0x000fc800078210ff */
[----:B------:R-:W-:-:S05]  /*1300*/  LEA.HI.X R21, R21, R27, R17, 0x2, P1 ;  /* 0x0000001b15157211 */ /* 0x000fca00008f1411 */
[----:B--2---:R2:W-:Y:S04]  /*1310*/  STG.E desc[UR36][R20.64+0x18], R31 ;  /* 0x0000181f14007986 */ /* 0x0045e8000c101924 */
[----:B0-----:R-:W3:Y:S04]  /*1320*/  LDG.E R15, desc[UR36][R18.64+0x4] ;  /* 0x00000424120f7981 */ /* 0x001ee8000c1e1900 */
[----:B---3--:R2:W-:Y:S04]  /*1330*/  STG.E desc[UR36][R20.64+0x1c], R15 ;  /* 0x00001c0f14007986 */ /* 0x0085e8000c101924 */
[----:B------:R-:W3:Y:S04]  /*1340*/  LDG.E R17, desc[UR36][R18.64+0x8] ;  /* 0x0000082412117981 */ /* 0x000ee8000c1e1900 */
[----:B---3--:R2:W-:Y:S04]  /*1350*/  STG.E desc[UR36][R20.64+0x20], R17 ;  /* 0x0000201114007986 */ /* 0x0085e8000c101924 */
[----:B-1----:R-:W3:Y:S01]  /*1360*/  LDG.E R29, desc[UR36][R18.64+0xc] ;  /* 0x00000c24121d7981 */ /* 0x002ee2000c1e1900 */
[----:B------:R-:W-:-:S03]  /*1370*/  IADD3 R0, PT, PT, R0, 0x2, RZ ;  /* 0x0000000200007810 */ /* 0x000fc60007ffe0ff */
[----:B---3--:R2:W-:Y:S04]  /*1380*/  STG.E desc[UR36][R20.64+0x24], R29 ;  /* 0x0000241d14007986 */ /* 0x0085e8000c101924 */
.L_x_13:
[----:B------:R-:W-:Y:S05]  /*1390*/  @!P0 BRA `(.L_x_9) ;  /* 0x0000006400948947 */ /* 0x000fea0003800000 */
[----:B-12---:R-:W0:Y:S01]  /*13a0*/  LDC.64 R20, c[0x0][0x390] ;  /* 0x0000e400ff147b82 */ /* 0x006e220000000a00 */
[----:B------:R-:W2:Y:S04]  /*13b0*/  LDG.E R31, desc[UR36][R26.64+0x14] ;  /* 0x000014241a1f7981 */ /* 0x000ea8000c1e1900 */
[----:B------:R-:W4:Y:S04]  /*13c0*/  LDG.E R15, desc[UR36][R26.64+0x4] ;  /* 0x000004241a0f7981 */ /* 0x000f28000c1e1900 */
[----:B------:R-:W5:Y:S01]  /*13d0*/  LDG.E R32, desc[UR36][R26.64+0x10] ;  /* 0x000010241a207981 */ /* 0x000f62000c1e1900 */
[----:B0-----:R-:W-:-:S03]  /*13e0*/  IMAD.WIDE.U32 R20, R0, 0x8, R20 ;  /* 0x0000000800147825 */ /* 0x001fc600078e0014 */
[----:B------:R-:W3:Y:S04]  /*13f0*/  LDG.E R0, desc[UR36][R26.64] ;  /* 0x000000241a007981 */ /* 0x000ee8000c1e1900 */
[----:B------:R-:W3:Y:S04]  /*1400*/  LDG.E R17, desc[UR36][R20.64] ;  /* 0x0000002414117981 */ /* 0x000ee8000c1e1900 */
[----:B------:R-:W4:Y:S01]  /*1410*/  LDG.E R30, desc[UR36][R20.64+0x4] ;  /* 0x00000424141e7981 */ /* 0x000f22000c1e1900 */
[----:B------:R-:W0:Y:S01]  /*1420*/  LDC.64 R18, c[0x0][0x3a0] ;  /* 0x0000e800ff127b82 */ /* 0x000e220000000a00 */
[----:B--2---:R-:W1:Y:S02]  /*1430*/  F2I.TRUNC.NTZ R31, R31 ;  /* 0x0000001f001f7305 */ /* 0x004e64000020f100 */
[----:B-1----:R-:W-:-:S02]  /*1440*/  VIADD R28, R31, 0x1 ;  /* 0x000000011f1c7836 */ /* 0x002fc40000000000 */
[----:B------:R-:W-:-:S03]  /*1450*/  IMAD.SHL.U32 R29, R31, 0x2, RZ ;  /* 0x000000021f1d7824 */ /* 0x000fc600078e00ff */
[----:B------:R-:W-:Y:S01]  /*1460*/  I2FP.F32.S32 R33, R28 ;  /* 0x0000001c00217245 */ /* 0x000fe20000201400 */
[----:B------:R-:W-:-:S04]  /*1470*/  IMAD.WIDE R28, R29, 0x4, R26 ;  /* 0x000000041d1c7825 */ /* 0x000fc800078e021a */
[----:B------:R-:W-:Y:S01]  /*1480*/  STG.E desc[UR36][R26.64+0x14], R33 ;  /* 0x000014211a007986 */ /* 0x000fe2000c101924 */
[----:B---3--:R-:W-:Y:S01]  /*1490*/  FADD R17, R0, R17 ;  /* 0x0000001100117221 */ /* 0x008fe20000000000 */
[----:B----4-:R-:W-:-:S04]  /*14a0*/  FADD R15, R15, R30 ;  /* 0x0000001e0f0f7221 */ /* 0x010fc80000000000 */
[----:B------:R-:W-:Y:S04]  /*14b0*/  STG.E desc[UR36][R28.64+0x18], R17 ;  /* 0x000018111c007986 */ /* 0x000fe8000c101924 */
[----:B------:R1:W-:Y:S04]  /*14c0*/  STG.E desc[UR36][R28.64+0x1c], R15 ;  /* 0x00001c0f1c007986 */ /* 0x0003e8000c101924 */
[----:B0-----:R-:W2:Y:S01]  /*14d0*/  LDG.E R35, desc[UR36][R18.64] ;  /* 0x0000002412237981 */ /* 0x001ea2000c1e1900 */
[----:B-----5:R-:W0:Y:S01]  /*14e0*/  F2I.TRUNC.NTZ R32, R32 ;  /* 0x0000002000207305 */ /* 0x020e22000020f100 */
        /* <DEDUP_REMOVED lines=12> */
[----:B------:R-:W2:Y:S04]  /*15b0*/  LDG.E R27, desc[UR36][R18.64+0xc] ;  /* 0x00000c24121b7981 */ /* 0x000ea8000c1e1900 */
[----:B--2---:R0:W-:Y:S01]  /*15c0*/  STG.E desc[UR36][R20.64+0x24], R27 ;  /* 0x0000241b14007986 */ /* 0x0041e2000c101924 */
[----:B------:R-:W-:Y:S05]  /*15d0*/  BRA `(.L_x_9) ;  /* 0x0000006400047947 */ /* 0x000fea0003800000 */
.L_x_8:
[----:B------:R-:W0:Y:S01]  /*15e0*/  LDCU UR4, c[0x0][0x39c] ;  /* 0x00007380ff0477ac */ /* 0x000e220008000800 */
[----:B------:R-:W-:Y:S01]  /*15f0*/  IADD3 R18, PT, PT, R10, -0x1, RZ ;  /* 0xffffffff0a127810 */ /* 0x000fe20007ffe0ff */
[----:B0-----:R-:W-:-:S05]  /*1600*/  IMAD.U32 R0, RZ, RZ, UR4 ;  /* 0x00000004ff007e24 */ /* 0x001fca000f8e00ff */
[----:B------:R-:W-:-:S13]  /*1610*/  ISETP.GE.AND P0, PT, R0, 0x1, PT ;  /* 0x000000010000780c */ /* 0x000fda0003f06270 */
[----:B------:R-:W-:Y:S05]  /*1620*/  @!P0 BRA `(.L_x_14) ;  /* 0x0000000400148947 */ /* 0x000fea0003800000 */
[----:B------:R-:W-:Y:S01]  /*1630*/  ISETP.GE.U32.AND P1, PT, R8, 0xf, PT ;  /* 0x0000000f0800780c */ /* 0x000fe20003f26070 */
[----:B------:R-:W-:Y:S01]  /*1640*/  IMAD.MOV.U32 R19, RZ, RZ, RZ ;  /* 0x000000ffff137224 */ /* 0x000fe200078e00ff */
[----:B------:R-:W-:-:S11]  /*1650*/  ISETP.NE.AND P0, PT, R9, RZ, PT ;  /* 0x000000ff0900720c */ /* 0x000fd60003f05270 */
[----:B------:R-:W-:Y:S05]  /*1660*/  @!P1 BRA `(.L_x_15) ;  /* 0x0000000000749947 */ /* 0x000fea0003800000 */
[----:B------:R-:W-:Y:S01]  /*1670*/  IADD3 R29, P1, PT, R4, 0x7, RZ ;  /* 0x00000007041d7810 */ /* 0x000fe20007f3e0ff */
[----:B------:R-:W-:Y:S01]  /*1680*/  BSSY.RECONVERGENT B2, `(.L_x_15) ;  /* 0x000001b000027945 */ /* 0x000fe20003800200 */
[----:B------:R-:W-:-:S03]  /*1690*/  LOP3.LUT R19, R0, 0x7ffffff0, RZ, 0xc0, !PT ;  /* 0x7ffffff000137812 */ /* 0x000fc600078ec0ff */
[----:B------:R-:W-:Y:S01]  /*16a0*/  IMAD.X R30, RZ, RZ, R5, P1 ;  /* 0x000000ffff1e7224 */ /* 0x000fe200008e0605 */
[----:B------:R-:W-:-:S07]  /*16b0*/  IADD3 R28, PT, PT, -R19, RZ, RZ ;  /* 0x000000ff131c7210 */ /* 0x000fce0007ffe1ff */
.L_x_16:
[----:B0-----:R-:W-:Y:S01]  /*16c0*/  IMAD.MOV.U32 R20, RZ, RZ, R29 ;  /* 0x000000ffff147224 */ /* 0x001fe200078e001d */
[----:B------:R-:W-:Y:S01]  /*16d0*/  IADD3 R28, PT, PT, R28, 0x10, RZ ;  /* 0x000000101c1c7810 */ /* 0x000fe20007ffe0ff */
[----:B------:R-:W-:-:S03]  /*16e0*/  IMAD.MOV.U32 R21, RZ, RZ, R30 ;  /* 0x000000ffff157224 */ /* 0x000fc600078e001e */
[----:B------:R-:W-:Y:S02]  /*16f0*/  ISETP.NE.AND P1, PT, R28, RZ, PT ;  /* 0x000000ff1c00720c */ /* 0x000fe40003f25270 */
[----:B------:R0:W-:Y:S01]  /*1700*/  ST.E.U8 desc[UR36][R20.64+-0x7], RZ ;  /* 0xfffff9ff14007985 */ /* 0x0001e2000c101124 */
[----:B------:R-:W-:-:S03]  /*1710*/  IADD3 R29, P2, PT, R20, 0x10, RZ ;  /* 0x00000010141d7810 */ /* 0x000fc60007f5e0ff */
[----:B------:R0:W-:Y:S02]  /*1720*/  ST.E.U8 desc[UR36][R20.64+-0x6], RZ ;  /* 0xfffffaff14007985 */ /* 0x0001e4000c101124 */
[----:B------:R-:W-:Y:S02]  /*1730*/  IMAD.X R30, RZ, RZ, R21, P2 ;  /* 0x000000ffff1e7224 */ /* 0x000fe400010e0615 */
[----:B------:R0:W-:Y:S04]  /*1740*/  ST.E.U8 desc[UR36][R20.64+-0x5], RZ ;  /* 0xfffffbff14007985 */ /* 0x0001e8000c101124 */
        /* <DEDUP_REMOVED lines=12> */
[----:B------:R0:W-:Y:S01]  /*1810*/  ST.E.U8 desc[UR36][R20.64+0x8], RZ ;  /* 0x000008ff14007985 */ /* 0x0001e2000c101124 */
[----:B------:R-:W-:Y:S05]  /*1820*/  @P1 BRA `(.L_x_16) ;  /* 0xfffffffc00a41947 */ /* 0x000fea000383ffff */
[----:B------:R-:W-:Y:S05]  /*1830*/  BSYNC.RECONVERGENT B2 ;  /* 0x0000000000027941 */ /* 0x000fea0003800200 */
.L_x_15:
[----:B------:R-:W-:Y:S05]  /*1840*/  @!P0 BRA `(.L_x_14) ;  /* 0x00000000008c8947 */ /* 0x000fea0003800000 */
[----:B0-----:R-:W-:Y:S01]  /*1850*/  VIADD R20, R9, 0xffffffff ;  /* 0xffffffff09147836 */ /* 0x001fe20000000000 */
[----:B------:R-:W-:-:S04]  /*1860*/  ISETP.NE.AND P1, PT, R10, RZ, PT ;  /* 0x000000ff0a00720c */ /* 0x000fc80003f25270 */
[----:B------:R-:W-:-:S13]  /*1870*/  ISETP.GE.U32.AND P0, PT, R20, 0x7, PT ;  /* 0x000000071400780c */ /* 0x000fda0003f06070 */
[----:B------:R-:W-:Y:S05]  /*1880*/  @!P0 BRA `(.L_x_17) ;  /* 0x00000000002c8947 */ /* 0x000fea0003800000 */
[C---:B------:R-:W-:Y:S01]  /*1890*/  IADD3 R20, P0, PT, R19.reuse, R4, RZ ;  /* 0x0000000413147210 */ /* 0x040fe20007f1e0ff */
[----:B------:R-:W-:-:S03]  /*18a0*/  VIADD R19, R19, 0x8 ;  /* 0x0000000813137836 */ /* 0x000fc60000000000 */
[----:B------:R-:W-:-:S05]  /*18b0*/  IADD3.X R21, PT, PT, RZ, R5, RZ, P0, !PT ;  /* 0x00000005ff157210 */ /* 0x000fca00007fe4ff */
[----:B------:R0:W-:Y:S04]  /*18c0*/  ST.E.U8 desc[UR36][R20.64], RZ ;  /* 0x000000ff14007985 */ /* 0x0001e8000c101124 */
[----:B------:R0:W-:Y:S04]  /*18d0*/  ST.E.U8 desc[UR36][R20.64+0x1], RZ ;  /* 0x000001ff14007985 */ /* 0x0001e8000c101124 */
[----:B------:R0:W-:Y:S04]  /*18e0*/  ST.E.U8 desc[UR36][R20.64+0x2], RZ ;  /* 0x000002ff14007985 */ /* 0x0001e8000c101124 */
[----:B------:R0:W-:Y:S04]  /*18f0*/  ST.E.U8 desc[UR36][R20.64+0x3], RZ ;  /* 0x000003ff14007985 */ /* 0x0001e8000c101124 */
[----:B------:R0:W-:Y:S04]  /*1900*/  ST.E.U8 desc[UR36][R20.64+0x4], RZ ;  /* 0x000004ff14007985 */ /* 0x0001e8000c101124 */
[----:B------:R0:W-:Y:S04]  /*1910*/  ST.E.U8 desc[UR36][R20.64+0x5], RZ ;  /* 0x000005ff14007985 */ /* 0x0001e8000c101124 */
[----:B------:R0:W-:Y:S04]  /*1920*/  ST.E.U8 desc[UR36][R20.64+0x6], RZ ;  /* 0x000006ff14007985 */ /* 0x0001e8000c101124 */
[----:B------:R0:W-:Y:S02]  /*1930*/  ST.E.U8 desc[UR36][R20.64+0x7], RZ ;  /* 0x000007ff14007985 */ /* 0x0001e4000c101124 */
.L_x_17:
[----:B------:R-:W-:Y:S05]  /*1940*/  @!P1 BRA `(.L_x_14) ;  /* 0x00000000004c9947 */ /* 0x000fea0003800000 */
[----:B------:R-:W-:Y:S02]  /*1950*/  ISETP.GE.U32.AND P0, PT, R18, 0x3, PT ;  /* 0x000000031200780c */ /* 0x000fe40003f06070 */
[----:B------:R-:W-:-:S11]  /*1960*/  ISETP.NE.AND P1, PT, R11, RZ, PT ;  /* 0x000000ff0b00720c */ /* 0x000fd60003f25270 */
[----:B------:R-:W-:Y:S05]  /*1970*/  @!P0 BRA `(.L_x_18) ;  /* 0x00000000001c8947 */ /* 0x000fea0003800000 */
[C---:B0-----:R-:W-:Y:S02]  /*1980*/  IADD3 R20, P0, PT, R19.reuse, R4, RZ ;  /* 0x0000000413147210 */ /* 0x041fe40007f1e0ff */
[----:B------:R-:W-:-:S03]  /*1990*/  IADD3 R19, PT, PT, R19, 0x4, RZ ;  /* 0x0000000413137810 */ /* 0x000fc60007ffe0ff */
[----:B------:R-:W-:-:S05]  /*19a0*/  IMAD.X R21, RZ, RZ, R5, P0 ;  /* 0x000000ffff157224 */ /* 0x000fca00000e0605 */
[----:B------:R1:W-:Y:S04]  /*19b0*/  ST.E.U8 desc[UR36][R20.64], RZ ;  /* 0x000000ff14007985 */ /* 0x0003e8000c101124 */
[----:B------:R1:W-:Y:S04]  /*19c0*/  ST.E.U8 desc[UR36][R20.64+0x1], RZ ;  /* 0x000001ff14007985 */ /* 0x0003e8000c101124 */
[----:B------:R1:W-:Y:S04]  /*19d0*/  ST.E.U8 desc[UR36][R20.64+0x2], RZ ;  /* 0x000002ff14007985 */ /* 0x0003e8000c101124 */
[----:B------:R1:W-:Y:S02]  /*19e0*/  ST.E.U8 desc[UR36][R20.64+0x3], RZ ;  /* 0x000003ff14007985 */ /* 0x0003e4000c101124 */
.L_x_18:
[----:B------:R-:W-:Y:S05]  /*19f0*/  @!P1 BRA `(.L_x_14) ;  /* 0x0000000000209947 */ /* 0x000fea0003800000 */
[----:B01----:R-:W-:-:S05]  /*1a00*/  IADD3 R20, P0, PT, R19, R4, RZ ;  /* 0x0000000413147210 */ /* 0x003fca0007f1e0ff */
[----:B------:R-:W-:Y:S01]  /*1a10*/  IMAD.X R21, RZ, RZ, R5, P0 ;  /* 0x000000ffff157224 */ /* 0x000fe200000e0605 */
[----:B------:R-:W-:-:S04]  /*1a20*/  ISETP.NE.AND P0, PT, R11, 0x1, PT ;  /* 0x000000010b00780c */ /* 0x000fc80003f05270 */
[----:B------:R2:W-:Y:S09]  /*1a30*/  ST.E.U8 desc[UR36][R20.64], RZ ;  /* 0x000000ff14007985 */ /* 0x0005f2000c101124 */
[----:B------:R-:W-:Y:S05]  /*1a40*/  @!P0 BRA `(.L_x_14) ;  /* 0x00000000000c8947 */ /* 0x000fea0003800000 */
[----:B------:R-:W-:Y:S01]  /*1a50*/  ISETP.NE.AND P0, PT, R11, 0x2, PT ;  /* 0x000000020b00780c */ /* 0x000fe20003f05270 */
[----:B------:R4:W-:-:S12]  /*1a60*/  ST.E.U8 desc[UR36][R20.64+0x1], RZ ;  /* 0x000001ff14007985 */ /* 0x0009d8000c101124 */
[----:B------:R4:W-:Y:S02]  /*1a70*/  @P0 ST.E.U8 desc[UR36][R20.64+0x2], RZ ;  /* 0x000002ff14000985 */ /* 0x0009e4000c101124 */
.L_x_14:
[----:B------:R-:W-:Y:S01]  /*1a80*/  ISETP.GE.AND P0, PT, R15, 0x1, PT ;  /* 0x000000010f00780c */ /* 0x000fe20003f06270 */
[----:B------:R-:W-:-:S12]  /*1a90*/  BSSY.RECONVERGENT B2, `(.L_x_19) ;  /* 0x0000046000027945 */ /* 0x000fd80003800200 */
[----:B------:R-:W-:Y:S05]  /*1aa0*/  @!P0 BRA `(.L_x_20) ;  /* 0x0000000400108947 */ /* 0x000fea0003800000 */
[C---:B------:R-:W-:Y:S01]  /*1ab0*/  ISETP.GE.U32.AND P0, PT, R15.reuse, 0x10, PT ;  /* 0x000000100f00780c */ /* 0x040fe20003f06070 */
[----:B------:R-:W-:Y:S01]  /*1ac0*/  BSSY.RECONVERGENT B3, `(.L_x_21) ;  /* 0x000001c000037945 */ /* 0x000fe20003800200 */
[----:B------:R-:W-:Y:S01]  /*1ad0*/  LOP3.LUT R30, R15, 0xf, RZ, 0xc0, !PT ;  /* 0x0000000f0f1e7812 */ /* 0x000fe200078ec0ff */
[----:B------:R-:W-:-:S03]  /*1ae0*/  IMAD.MOV.U32 R19, RZ, RZ, RZ ;  /* 0x000000ffff137224 */ /* 0x000fc600078e00ff */
[----:B------:R-:W-:-:S07]  /*1af0*/  ISETP.NE.AND P1, PT, R30, RZ, PT ;  /* 0x000000ff1e00720c */ /* 0x000fce0003f25270 */
[----:B------:R-:W-:Y:S06]  /*1b00*/  @!P0 BRA `(.L_x_22) ;  /* 0x00000000005c8947 */ /* 0x000fec0003800000 */
[----:B------:R-:W-:Y:S01]  /*1b10*/  HFMA2 R28, -RZ, RZ, 0, 0 ;  /* 0x00000000ff1c7431 */ /* 0x000fe200000001ff */
[----:B------:R-:W-:Y:S01]  /*1b20*/  LOP3.LUT R19, R15, 0x7ffffff0, RZ, 0xc0, !PT ;  /* 0x7ffffff00f137812 */ /* 0x000fe200078ec0ff */
[----:B------:R-:W-:-:S07]  /*1b30*/  IMAD.MOV.U32 R29, RZ, RZ, -0x1 ;  /* 0xffffffffff1d7424 */ /* 0x000fce00078e00ff */
.L_x_23:
[----:B012-4-:R-:W-:-:S04]  /*1b40*/  IMAD.WIDE.U32 R20, R28, 0x4, R24 ;  /* 0x000000041c147825 */ /* 0x017fc800078e0018 */
[----:B------:R-:W-:Y:S01]  /*1b50*/  VIADD R28, R28, 0x10 ;  /* 0x000000101c1c7836 */ /* 0x000fe20000000000 */
[----:B------:R0:W-:Y:S04]  /*1b60*/  ST.E desc[UR36][R20.64], R29 ;  /* 0x0000001d14007985 */ /* 0x0001e8000c101924 */
[----:B------:R0:W-:Y:S01]  /*1b70*/  ST.E desc[UR36][R20.64+0x4], R29 ;  /* 0x0000041d14007985 */ /* 0x0001e2000c101924 */
[----:B------:R-:W-:-:S03]  /*1b80*/  ISETP.NE.AND P0, PT, R28, R19, PT ;  /* 0x000000131c00720c */ /* 0x000fc60003f05270 */
[----:B------:R0:W-:Y:S04]  /*1b90*/  ST.E desc[UR36][R20.64+0x8], R29 ;  /* 0x0000081d14007985 */ /* 0x0001e8000c101924 */
        /* <DEDUP_REMOVED lines=12> */
[----:B------:R0:W-:Y:S01]  /*1c60*/  ST.E desc[UR36][R20.64+0x3c], R29 ;  /* 0x00003c1d14007985 */ /* 0x0001e2000c101924 */
[----:B------:R-:W-:Y:S05]  /*1c70*/  @P0 BRA `(.L_x_23) ;  /* 0xfffffffc00b00947 */ /* 0x000fea000383ffff */
.L_x_22:
[----:B------:R-:W-:Y:S05]  /*1c80*/  BSYNC.RECONVERGENT B3 ;  /* 0x0000000000037941 */ /* 0x000fea0003800200 */
.L_x_21:
[----:B------:R-:W-:Y:S05]  /*1c90*/  @!P1 BRA `(.L_x_20) ;  /* 0x0000000000949947 */ /* 0x000fea0003800000 */
[----:B------:R-:W-:Y:S01]  /*1ca0*/  ISETP.GE.U32.AND P0, PT, R30, 0x8, PT ;  /* 0x000000081e00780c */ /* 0x000fe20003f06070 */
[----:B------:R-:W-:Y:S01]  /*1cb0*/  BSSY.RECONVERGENT B3, `(.L_x_24) ;  /* 0x000000f000037945 */ /* 0x000fe20003800200 */
[----:B------:R-:W-:-:S04]  /*1cc0*/  LOP3.LUT R28, R15, 0x7, RZ, 0xc0, !PT ;  /* 0x000000070f1c7812 */ /* 0x000fc800078ec0ff */
[----:B------:R-:W-:-:S07]  /*1cd0*/  ISETP.NE.AND P1, PT, R28, RZ, PT ;  /* 0x000000ff1c00720c */ /* 0x000fce0003f25270 */
[----:B------:R-:W-:Y:S06]  /*1ce0*/  @!P0 BRA `(.L_x_25) ;  /* 0x00000000002c8947 */ /* 0x000fec0003800000 */
[----:B0-----:R-:W-:Y:S01]  /*1cf0*/  MOV R29, 0xffffffff ;  /* 0xffffffff001d7802 */ /* 0x001fe20000000f00 */
[----:B-12-4-:R-:W-:-:S04]  /*1d00*/  IMAD.WIDE.U32 R20, R19, 0x4, R24 ;  /* 0x0000000413147825 */ /* 0x016fc800078e0018 */
[----:B------:R-:W-:Y:S01]  /*1d10*/  VIADD R19, R19, 0x8 ;  /* 0x0000000813137836 */ /* 0x000fe20000000000 */
[----:B------:R0:W-:Y:S04]  /*1d20*/  ST.E desc[UR36][R20.64], R29 ;  /* 0x0000001d14007985 */ /* 0x0001e8000c101924 */
[----:B------:R0:W-:Y:S04]  /*1d30*/  ST.E desc[UR36][R20.64+0x4], R29 ;  /* 0x0000041d14007985 */ /* 0x0001e8000c101924 */
[----:B------:R0:W-:Y:S04]  /*1d40*/  ST.E desc[UR36][R20.64+0x8], R29 ;  /* 0x0000081d14007985 */ /* 0x0001e8000c101924 */
[----:B------:R0:W-:Y:S04]  /*1d50*/  ST.E desc[UR36][R20.64+0xc], R29 ;  /* 0x00000c1d14007985 */ /* 0x0001e8000c101924 */
[----:B------:R0:W-:Y:S04]  /*1d60*/  ST.E desc[UR36][R20.64+0x10], R29 ;  /* 0x0000101d14007985 */ /* 0x0001e8000c101924 */
[----:B------:R0:W-:Y:S04]  /*1d70*/  ST.E desc[UR36][R20.64+0x14], R29 ;  /* 0x0000141d14007985 */ /* 0x0001e8000c101924 */
[----:B------:R0:W-:Y:S04]  /*1d80*/  ST.E desc[UR36][R20.64+0x18], R29 ;  /* 0x0000181d14007985 */ /* 0x0001e8000c101924 */
[----:B------:R0:W-:Y:S02]  /*1d90*/  ST.E desc[UR36][R20.64+0x1c], R29 ;  /* 0x00001c1d14007985 */ /* 0x0001e4000c101924 */
.L_x_25:
[----:B------:R-:W-:Y:S05]  /*1da0*/  BSYNC.RECONVERGENT B3 ;  /* 0x0000000000037941 */ /* 0x000fea0003800200 */
.L_x_24:
[----:B------:R-:W-:Y:S05]  /*1db0*/  @!P1 BRA `(.L_x_20) ;  /* 0x00000000004c9947 */ /* 0x000fea0003800000 */
[----:B------:R-:W-:Y:S02]  /*1dc0*/  ISETP.GE.U32.AND P0, PT, R28, 0x4, PT ;  /* 0x000000041c00780c */ /* 0x000fe40003f06070 */
[----:B------:R-:W-:-:S04]  /*1dd0*/  LOP3.LUT R28, R15, 0x3, RZ, 0xc0, !PT ;  /* 0x000000030f1c7812 */ /* 0x000fc800078ec0ff */
[----:B------:R-:W-:-:S07]  /*1de0*/  ISETP.NE.AND P1, PT, R28, RZ, PT ;  /* 0x000000ff1c00720c */ /* 0x000fce0003f25270 */
[----:B0-----:R-:W-:Y:S02]  /*1df0*/  @P0 IMAD.MOV.U32 R29, RZ, RZ, -0x1 ;  /* 0xffffffffff1d0424 */ /* 0x001fe400078e00ff */
[C---:B-12-4-:R-:W-:Y:S01]  /*1e00*/  @P0 IMAD.WIDE.U32 R20, R19.reuse, 0x4, R24 ;  /* 0x0000000413140825 */ /* 0x056fe200078e0018 */
[----:B------:R-:W-:-:S04]  /*1e10*/  @P0 IADD3 R19, PT, PT, R19, 0x4, RZ ;  /* 0x0000000413130810 */ /* 0x000fc80007ffe0ff */
[----:B------:R0:W-:Y:S04]  /*1e20*/  @P0 ST.E desc[UR36][R20.64], R29 ;  /* 0x0000001d14000985 */ /* 0x0001e8000c101924 */
[----:B------:R0:W-:Y:S04]  /*1e30*/  @P0 ST.E desc[UR36][R20.64+0x4], R29 ;  /* 0x0000041d14000985 */ /* 0x0001e8000c101924 */
[----:B------:R0:W-:Y:S04]  /*1e40*/  @P0 ST.E desc[UR36][R20.64+0x8], R29 ;  /* 0x0000081d14000985 */ /* 0x0001e8000c101924 */
[----:B------:R0:W-:Y:S01]  /*1e50*/  @P0 ST.E desc[UR36][R20.64+0xc], R29 ;  /* 0x00000c1d14000985 */ /* 0x0001e2000c101924 */
[----:B------:R-:W-:Y:S05]  /*1e60*/  @!P1 BRA `(.L_x_20) ;  /* 0x0000000000209947 */ /* 0x000fea0003800000 */
[----:B0-----:R-:W-:Y:S01]  /*1e70*/  IMAD.WIDE.U32 R20, R19, 0x4, R24 ;  /* 0x0000000413147825 */ /* 0x001fe200078e0018 */
[----:B------:R-:W-:-:S03]  /*1e80*/  ISETP.NE.AND P0, PT, R28, 0x1, PT ;  /* 0x000000011c00780c */ /* 0x000fc60003f05270 */
[----:B------:R-:W-:-:S05]  /*1e90*/  IMAD.MOV.U32 R19, RZ, RZ, -0x1 ;  /* 0xffffffffff137424 */ /* 0x000fca00078e00ff */
[----:B------:R0:W-:Y:S05]  /*1ea0*/  ST.E desc[UR36][R20.64], R19 ;  /* 0x0000001314007985 */ /* 0x0001ea000c101924 */
[----:B------:R-:W-:Y:S05]  /*1eb0*/  @!P0 BRA `(.L_x_20) ;  /* 0x00000000000c8947 */ /* 0x000fea0003800000 */
[----:B------:R-:W-:Y:S01]  /*1ec0*/  ISETP.NE.AND P0, PT, R28, 0x2, PT ;  /* 0x000000021c00780c */ /* 0x000fe20003f05270 */
[----:B------:R1:W-:-:S12]  /*1ed0*/  ST.E desc[UR36][R20.64+0x4], R19 ;  /* 0x0000041314007985 */ /* 0x0003d8000c101924 */
[----:B------:R1:W-:Y:S02]  /*1ee0*/  @P0 ST.E desc[UR36][R20.64+0x8], R19 ;  /* 0x0000081314000985 */ /* 0x0003e4000c101924 */
.L_x_20:
[----:B------:R-:W-:Y:S05]  /*1ef0*/  BSYNC.RECONVERGENT B2 ;  /* 0x0000000000027941 */ /* 0x000fea0003800200 */
.L_x_19:
[----:B01----:R-:W-:Y:S01]  /*1f00*/  VIMNMX R19, PT, PT, R15, R0, PT ;  /* 0x000000000f137248 */ /* 0x003fe20003fe0100 */
[----:B------:R-:W-:Y:S03]  /*1f10*/  BSSY.RECONVERGENT B2, `(.L_x_26) ;  /* 0x0000117000027945 */ /* 0x000fe60003800200 */
[----:B------:R-:W-:-:S13]  /*1f20*/  ISETP.GE.AND P0, PT, R19, 0x1, PT ;  /* 0x000000011300780c */ /* 0x000fda0003f06270 */
[----:B------:R-:W-:Y:S05]  /*1f30*/  @!P0 BRA `(.L_x_27) ;  /* 0x0000001000508947 */ /* 0x000fea0003800000 */
[----:B------:R-:W3:Y:S04]  /*1f40*/  LDG.E R0, desc[UR36][R26.64+0x10] ;  /* 0x000010241a007981 */ /* 0x000ee8000c1e1900 */
[----:B------:R0:W5:Y:S04]  /*1f50*/  LDG.E R19, desc[UR36][R26.64] ;  /* 0x000000241a137981 */ /* 0x000168000c1e1900 */
[----:B--2-4-:R0:W5:Y:S01]  /*1f60*/  LDG.E R20, desc[UR36][R26.64+0x4] ;  /* 0x000004241a147981 */ /* 0x014162000c1e1900 */
[----:B------:R-:W-:Y:S01]  /*1f70*/  HFMA2 R42, -RZ, RZ, 0, 0 ;  /* 0x00000000ff2a7431 */ /* 0x000fe200000001ff */
[----:B---3--:R-:W1:Y:S02]  /*1f80*/  F2I.TRUNC.NTZ R0, R0 ;  /* 0x0000000000007305 */ /* 0x008e64000020f100 */
[----:B-1----:R-:W-:-:S05]  /*1f90*/  IMAD.SHL.U32 R21, R0, 0x2, RZ ;  /* 0x0000000200157824 */ /* 0x002fca00078e00ff */
[----:B0-----:R-:W-:-:S07]  /*1fa0*/  SHF.R.S32.HI R43, RZ, 0x1f, R21 ;  /* 0x0000001fff2b7819 */ /* 0x001fce0000011415 */
.L_x_42:
[C---:B------:R-:W-:Y:S01]  /*1fb0*/  LEA R29, P2, R42.reuse, R21, 0x2 ;  /* 0x000000152a1d7211 */ /* 0x040fe200078410ff */
[----:B------:R-:W-:Y:S01]  /*1fc0*/  IMAD.MOV.U32 R44, RZ, RZ, R42 ;  /* 0x000000ffff2c7224 */ /* 0x000fe200078e002a */
[----:B------:R-:W-:Y:S01]  /*1fd0*/  BSSY.RECONVERGENT B3, `(.L_x_28) ;  /* 0x0000109000037945 */ /* 0x000fe20003800200 */
[C---:B------:R-:W-:Y:S01]  /*1fe0*/  IMAD.SHL.U32 R31, R42.reuse, 0x2, RZ ;  /* 0x000000022a1f7824 */ /* 0x040fe200078e00ff */
[----:B------:R-:W-:Y:S01]  /*1ff0*/  IADD3 R42, PT, PT, R42, 0x1, RZ ;  /* 0x000000012a2a7810 */ /* 0x000fe20007ffe0ff */
[----:B------:R-:W-:Y:S01]  /*2000*/  IMAD.X R0, RZ, RZ, R43, P2 ;  /* 0x000000ffff007224 */ /* 0x000fe200010e062b */
[----:B------:R-:W-:Y:S01]  /*2010*/  LEA R28, P4, R29, R26, 0x2 ;  /* 0x0000001a1d1c7211 */ /* 0x000fe200078810ff */
[----:B------:R-:W-:Y:S01]  /*2020*/  IMAD.MOV.U32 R45, RZ, RZ, RZ ;  /* 0x000000ffff2d7224 */ /* 0x000fe200078e00ff */
[----:B------:R-:W-:Y:S01]  /*2030*/  ISETP.NE.AND P1, PT, R42, R15, PT ;  /* 0x0000000f2a00720c */ /* 0x000fe20003f25270 */
[----:B------:R-:W-:Y:S01]  /*2040*/  IMAD.WIDE.U32 R30, R31, 0x4, R26 ;  /* 0x000000041f1e7825 */ /* 0x000fe200078e001a */
[----:B0-----:R-:W-:-:S11]  /*2050*/  LEA.HI.X R29, R29, R27, R0, 0x2, P4 ;  /* 0x0000001b1d1d7211 */ /* 0x001fd600020f1400 */
.L_x_41:
[----:B0-----:R-:W0:Y:S01]  /*2060*/  LDC.64 R34, c[0x0][0x3a0] ;  /* 0x0000e800ff227b82 */ /* 0x001e220000000a00 */
[----:B------:R-:W2:Y:S04]  /*2070*/  LDG.E R46, desc[UR36][R28.64+0x18] ;  /* 0x000018241c2e7981 */ /* 0x000ea8000c1e1900 */
[----:B------:R-:W3:Y:S03]  /*2080*/  LDG.E R47, desc[UR36][R28.64+0x1c] ;  /* 0x00001c241c2f7981 */ /* 0x000ee6000c1e1900 */
[----:B------:R-:W1:Y:S01]  /*2090*/  LDC.64 R32, c[0x0][0x390] ;  /* 0x0000e400ff207b82 */ /* 0x000e620000000a00 */
[----:B------:R-:W4:Y:S04]  /*20a0*/  LDG.E R48, desc[UR36][R30.64+0x18] ;  /* 0x000018241e307981 */ /* 0x000f28000c1e1900 */
[----:B------:R-:W4:Y:S04]  /*20b0*/  LDG.E R49, desc[UR36][R30.64+0x1c] ;  /* 0x00001c241e317981 */ /* 0x000f28000c1e1900 */
[----:B0-----:R-:W2:Y:S04]  /*20c0*/  LDG.E R37, desc[UR36][R34.64] ;  /* 0x0000002422257981 */ /* 0x001ea8000c1e1900 */
[----:B------:R-:W3:Y:S01]  /*20d0*/  LDG.E R0, desc[UR36][R34.64+0x4] ;  /* 0x0000042422007981 */ /* 0x000ee2000c1e1900 */
[----:B------:R-:W-:Y:S01]  /*20e0*/  BSSY.RECONVERGENT B4, `(.L_x_29) ;  /* 0x0000016000047945 */ /* 0x000fe20003800200 */
[----:B-1----:R-:W-:-:S04]  /*20f0*/  IMAD.WIDE.U32 R32, R45, 0x8, R32 ;  /* 0x000000082d207825 */ /* 0x002fc800078e0020 */
[----:B--2---:R-:W-:Y:S01]  /*2100*/  FADD R46, R46, R37 ;  /* 0x000000252e2e7221 */ /* 0x004fe20000000000 */
[----:B---3--:R-:W-:-:S04]  /*2110*/  FADD R47, R47, R0 ;  /* 0x000000002f2f7221 */ /* 0x008fc80000000000 */
[----:B------:R-:W-:-:S05]  /*2120*/  FADD R37, R46, -R47 ;  /* 0x8000002f2e257221 */ /* 0x000fca0000000000 */
[----:B------:R-:W-:Y:S01]  /*2130*/  IADD3 R0, PT, PT, R37, -0xd000000, RZ ;  /* 0xf300000025007810 */ /* 0x000fe20007ffe0ff */
[----:B------:R0:W1:Y:S03]  /*2140*/  MUFU.RSQ R36, R37 ;  /* 0x0000002500247308 */ /* 0x0000660000001400 */
[----:B------:R-:W-:Y:S01]  /*2150*/  ISETP.GT.U32.AND P2, PT, R0, 0x727fffff, PT ;  /* 0x727fffff0000780c */ /* 0x000fe20003f44070 */
[----:B------:R-:W-:Y:S01]  /*2160*/  FMUL R35, R47, R47 ;  /* 0x0000002f2f237220 */ /* 0x000fe20000400000 */
[----:B----45:R-:W-:Y:S01]  /*2170*/  FADD R48, -R19, R48 ;  /* 0x0000003013307221 */ /* 0x030fe20000000100 */
[----:B------:R-:W-:Y:S02]  /*2180*/  FADD R49, -R20, R49 ;  /* 0x0000003114317221 */ /* 0x000fe40000000100 */
[----:B------:R-:W-:-:S08]  /*2190*/  FFMA R50, R46, R46, -R35 ;  /* 0x0000002e2e327223 */ /* 0x000fd00000000823 */
[----:B0-----:R-:W-:Y:S05]  /*21a0*/  @!P2 BRA `(.L_x_30) ;  /* 0x000000000014a947 */ /* 0x001fea0003800000 */
[----:B------:R-:W-:Y:S01]  /*21b0*/  IMAD.MOV.U32 R0, RZ, RZ, R37 ;  /* 0x000000ffff007224 */ /* 0x000fe200078e0025 */
[----:B------:R-:W-:-:S07]  /*21c0*/  MOV R34, 0x21e0 ;  /* 0x000021e000227802 */ /* 0x000fce0000000f00 */
[----:B-1----:R-:W-:Y:S05]  /*21d0*/  CALL.REL.NOINC `($__internal_2_$__cuda_sm20_sqrt_rn_f32_slowpath) ;  /* 0x0000005c00a87944 */ /* 0x002fea0003c00000 */
[----:B------:R-:W-:Y:S01]  /*21e0*/  IMAD.MOV.U32 R34, RZ, RZ, R37 ;  /* 0x000000ffff227224 */ /* 0x000fe200078e0025 */
[----:B------:R-:W-:Y:S06]  /*21f0*/  BRA `(.L_x_31) ;  /* 0x0000000000107947 */ /* 0x000fec0003800000 */
.L_x_30:
[----:B-1----:R-:W-:Y:S01]  /*2200*/  FMUL.FTZ R34, R37, R36 ;  /* 0x0000002425227220 */ /* 0x002fe20000410000 */
[----:B------:R-:W-:-:S03]  /*2210*/  FMUL.FTZ R0, R36, 0.5 ;  /* 0x3f00000024007820 */ /* 0x000fc60000410000 */
[----:B------:R-:W-:-:S04]  /*2220*/  FFMA R35, -R34, R34, R37 ;  /* 0x0000002222237223 */ /* 0x000fc80000000125 */
[----:B------:R-:W-:-:S07]  /*2230*/  FFMA R34, R35, R0, R34 ;  /* 0x0000000023227223 */ /* 0x000fce0000000022 */
.L_x_31:
[----:B------:R-:W-:Y:S05]  /*2240*/  BSYNC.RECONVERGENT B4 ;  /* 0x0000000000047941 */ /* 0x000fea0003800200 */
.L_x_29:
[----:B------:R-:W0:Y:S01]  /*2250*/  F2F.F64.F32 R34, R34 ;  /* 0x0000002200227310 */ /* 0x000e220000201800 */
[----:B------:R-:W-:Y:S07]  /*2260*/  BSSY.RECONVERGENT B4, `(.L_x_32) ;  /* 0x0000010000047945 */ /* 0x000fee0003800200 */
[----:B0-----:R-:W0:Y:S01]  /*2270*/  MUFU.RCP64H R41, R35 ;  /* 0x0000002300297308 */ /* 0x001e220000001800 */
[----:B------:R-:W-:-:S04]  /*2280*/  IADD3 R40, PT, PT, R35, 0x300402, RZ ;  /* 0x0030040223287810 */ /* 0x000fc80007ffe0ff */
[----:B------:R-:W-:Y:S02]  /*2290*/  FSETP.GEU.AND P2, PT, |R40|, 5.8789094863358348022e-39, PT ;  /* 0x004004022800780b */ /* 0x000fe40003f4e200 */
[----:B0-----:R-:W-:-:S08]  /*22a0*/  DFMA R38, -R34, R40, 1 ;  /* 0x3ff000002226742b */ /* 0x001fd00000000128 */
[----:B------:R-:W-:-:S08]  /*22b0*/  DFMA R38, R38, R38, R38 ;  /* 0x000000262626722b */ /* 0x000fd00000000026 */
[----:B------:R-:W-:-:S08]  /*22c0*/  DFMA R38, R40, R38, R40 ;  /* 0x000000262826722b */ /* 0x000fd00000000028 */
[----:B------:R-:W-:-:S08]  /*22d0*/  DFMA R36, -R34, R38, 1 ;  /* 0x3ff000002224742b */ /* 0x000fd00000000126 */
[----:B------:R-:W-:Y:S01]  /*22e0*/  DFMA R36, R38, R36, R38 ;  /* 0x000000242624722b */ /* 0x000fe20000000026 */
[----:B------:R-:W-:Y:S10]  /*22f0*/  @P2 BRA `(.L_x_33) ;  /* 0x0000000000182947 */ /* 0x000ff40003800000 */
[----:B------:R-:W-:Y:S02]  /*2300*/  LOP3.LUT R41, R35, 0x7fffffff, RZ, 0xc0, !PT ;  /* 0x7fffffff23297812 */ /* 0x000fe400078ec0ff */
[----:B------:R-:W-:-:S03]  /*2310*/  MOV R0, 0x2340 ;  /* 0x0000234000007802 */ /* 0x000fc60000000f00 */
[----:B------:R-:W-:-:S07]  /*2320*/  VIADD R41, R41, 0xfff00000 ;  /* 0xfff0000029297836 */ /* 0x000fce0000000000 */
[----:B------:R-:W-:Y:S05]  /*2330*/  CALL.REL.NOINC `($__internal_0_$__cuda_sm20_dblrcp_rn_slowpath_v3) ;  /* 0x0000005400d47944 */ /* 0x000fea0003c00000 */
[----:B------:R-:W-:Y:S01]  /*2340*/  IMAD.MOV.U32 R36, RZ, RZ, R38 ;  /* 0x000000ffff247224 */ /* 0x000fe200078e0026 */
[----:B------:R-:W-:-:S07]  /*2350*/  MOV R37, R39 ;  /* 0x0000002700257202 */ /* 0x000fce0000000f00 */
.L_x_33:
[----:B------:R-:W-:Y:S05]  /*2360*/  BSYNC.RECONVERGENT B4 ;  /* 0x0000000000047941 */ /* 0x000fea0003800200 */
.L_x_32:
[----:B------:R-:W-:Y:S01]  /*2370*/  FADD R35, R46, R47 ;  /* 0x0000002f2e237221 */ /* 0x000fe20000000000 */
[----:B------:R-:W-:Y:S01]  /*2380*/  UMOV UR4, 0x60000000 ;  /* 0x6000000000047882 */ /* 0x000fe20000000000 */
[----:B------:R-:W-:Y:S01]  /*2390*/  UMOV UR5, 0x3fe6a09e ;  /* 0x3fe6a09e00057882 */ /* 0x000fe20000000000 */
[----:B------:R-:W-:Y:S01]  /*23a0*/  BSSY.RECONVERGENT B4, `(.L_x_34) ;  /* 0x0000010000047945 */ /* 0x000fe20003800200 */
[----:B------:R-:W-:Y:S01]  /*23b0*/  VIADD R0, R35, 0xf3000000 ;  /* 0xf300000023007836 */ /* 0x000fe20000000000 */
[----:B------:R-:W-:Y:S01]  /*23c0*/  DMUL R36, R36, UR4 ;  /* 0x0000000424247c28 */ /* 0x000fe20008000000 */
[----:B------:R0:W1:Y:S03]  /*23d0*/  MUFU.RSQ R34, R35 ;  /* 0x0000002300227308 */ /* 0x0000660000001400 */
[----:B------:R-:W-:-:S05]  /*23e0*/  ISETP.GT.U32.AND P2, PT, R0, 0x727fffff, PT ;  /* 0x727fffff0000780c */ /* 0x000fca0003f44070 */
[----:B------:R0:W2:Y:S08]  /*23f0*/  F2F.F32.F64 R46, R36 ;  /* 0x00000024002e7310 */ /* 0x0000b00000301000 */
[----:B------:R-:W-:Y:S05]  /*2400*/  @!P2 BRA `(.L_x_35) ;  /* 0x000000000014a947 */ /* 0x000fea0003800000 */
[----:B------:R-:W-:Y:S01]  /*2410*/  IMAD.MOV.U32 R0, RZ, RZ, R35 ;  /* 0x000000ffff007224 */ /* 0x000fe200078e0023 */
[----:B-1----:R-:W-:-:S07]  /*2420*/  MOV R34, 0x2440 ;  /* 0x0000244000227802 */ /* 0x002fce0000000f00 */
[----:B0-2---:R-:W-:Y:S05]  /*2430*/  CALL.REL.NOINC `($__internal_2_$__cuda_sm20_sqrt_rn_f32_slowpath) ;  /* 0x0000005c00107944 */ /* 0x005fea0003c00000 */
[----:B------:R-:W-:Y:S01]  /*2440*/  MOV R36, R37 ;  /* 0x0000002500247202 */ /* 0x000fe20000000f00 */
[----:B------:R-:W-:Y:S06]  /*2450*/  BRA `(.L_x_36) ;  /* 0x0000000000107947 */ /* 0x000fec0003800000 */
.L_x_35:
[----:B01----:R-:W-:Y:S01]  /*2460*/  FMUL.FTZ R36, R35, R34 ;  /* 0x0000002223247220 */ /* 0x003fe20000410000 */
[----:B------:R-:W-:-:S03]  /*2470*/  FMUL.FTZ R0, R34, 0.5 ;  /* 0x3f00000022007820 */ /* 0x000fc60000410000 */
[----:B------:R-:W-:-:S04]  /*2480*/  FFMA R35, -R36, R36, R35 ;  /* 0x0000002424237223 */ /* 0x000fc80000000123 */
[----:B------:R-:W-:-:S07]  /*2490*/  FFMA R36, R35, R0, R36 ;  /* 0x0000000023247223 */ /* 0x000fce0000000024 */
.L_x_36:
[----:B------:R-:W-:Y:S05]  /*24a0*/  BSYNC.RECONVERGENT B4 ;  /* 0x0000000000047941 */ /* 0x000fea0003800200 */
.L_x_34:
[----:B------:R-:W0:Y:S01]  /*24b0*/  F2F.F64.F32 R36, R36 ;  /* 0x0000002400247310 */ /* 0x000e220000201800 */
[----:B------:R-:W-:Y:S07]  /*24c0*/  BSSY.RECONVERGENT B4, `(.L_x_37) ;  /* 0x0000012000047945 */ /* 0x000fee0003800200 */
[----:B0-----:R-:W0:Y:S01]  /*24d0*/  MUFU.RCP64H R41, R37 ;  /* 0x0000002500297308 */ /* 0x001e220000001800 */
[----:B------:R-:W-:-:S05]  /*24e0*/  VIADD R40, R37, 0x300402 ;  /* 0x0030040225287836 */ /* 0x000fca0000000000 */
[----:B------:R-:W-:Y:S01]  /*24f0*/  FSETP.GEU.AND P2, PT, |R40|, 5.8789094863358348022e-39, PT ;  /* 0x004004022800780b */ /* 0x000fe20003f4e200 */
[----:B0-----:R-:W-:-:S08]  /*2500*/  DFMA R38, -R36, R40, 1 ;  /* 0x3ff000002426742b */ /* 0x001fd00000000128 */
[----:B------:R-:W-:-:S08]  /*2510*/  DFMA R38, R38, R38, R38 ;  /* 0x000000262626722b */ /* 0x000fd00000000026 */
[----:B------:R-:W-:-:S08]  /*2520*/  DFMA R38, R40, R38, R40 ;  /* 0x000000262826722b */ /* 0x000fd00000000028 */
[----:B------:R-:W-:-:S08]  /*2530*/  DFMA R34, -R36, R38, 1 ;  /* 0x3ff000002422742b */ /* 0x000fd00000000126 */
[----:B------:R-:W-:Y:S01]  /*2540*/  DFMA R34, R38, R34, R38 ;  /* 0x000000222622722b */ /* 0x000fe20000000026 */
[----:B------:R-:W-:Y:S10]  /*2550*/  @P2 BRA `(.L_x_38) ;  /* 0x0000000000202947 */ /* 0x000ff40003800000 */
[----:B------:R-:W-:Y:S01]  /*2560*/  LOP3.LUT R41, R37, 0x7fffffff, RZ, 0xc0, !PT ;  /* 0x7fffffff25297812 */ /* 0x000fe200078ec0ff */
[----:B------:R-:W-:Y:S01]  /*2570*/  IMAD.MOV.U32 R34, RZ, RZ, R36 ;  /* 0x000000ffff227224 */ /* 0x000fe200078e0024 */
[----:B------:R-:W-:Y:S02]  /*2580*/  MOV R35, R37 ;  /* 0x0000002500237202 */ /* 0x000fe40000000f00 */
[----:B------:R-:W-:Y:S01]  /*2590*/  MOV R0, 0x25c0 ;  /* 0x000025c000007802 */ /* 0x000fe20000000f00 */
[----:B------:R-:W-:-:S07]  /*25a0*/  VIADD R41, R41, 0xfff00000 ;  /* 0xfff0000029297836 */ /* 0x000fce0000000000 */
[----:B--2---:R-:W-:Y:S05]  /*25b0*/  CALL.REL.NOINC `($__internal_0_$__cuda_sm20_dblrcp_rn_slowpath_v3) ;  /* 0x0000005400347944 */ /* 0x004fea0003c00000 */
[----:B------:R-:W-:Y:S01]  /*25c0*/  IMAD.MOV.U32 R34, RZ, RZ, R38 ;  /* 0x000000ffff227224 */ /* 0x000fe200078e0026 */
[----:B------:R-:W-:-:S07]  /*25d0*/  MOV R35, R39 ;  /* 0x0000002700237202 */ /* 0x000fce0000000f00 */
.L_x_38:
[----:B------:R-:W-:Y:S05]  /*25e0*/  BSYNC.RECONVERGENT B4 ;  /* 0x0000000000047941 */ /* 0x000fea0003800200 */
.L_x_37:
[----:B------:R-:W3:Y:S04]  /*25f0*/  LDG.E R0, desc[UR36][R32.64+0x4] ;  /* 0x0000042420007981 */ /* 0x000ee8000c1e1900 */
[----:B------:R0:W4:Y:S01]  /*2600*/  LDG.E R47, desc[UR36][R32.64] ;  /* 0x00000024202f7981 */ /* 0x000122000c1e1900 */
[----:B------:R-:W1:Y:S01]  /*2610*/  MUFU.RCP64H R55, 1.7853975296020507812 ;  /* 0x3ffc90fd00377908 */ /* 0x000e620000001800 */
[----:B------:R-:W-:Y:S02]  /*2620*/  HFMA2 R54, -RZ, RZ, 0, 0 ;  /* 0x00000000ff367431 */ /* 0x000fe400000001ff */
[----:B------:R-:W-:Y:S01]  /*2630*/  IMAD.MOV.U32 R36, RZ, RZ, -0x55dde88b ;  /* 0xaa221775ff247424 */ /* 0x000fe200078e00ff */
[----:B------:R-:W-:Y:S01]  /*2640*/  UMOV UR4, 0xaeef4458 ;  /* 0xaeef445800047882 */ /* 0x000fe20000000000 */
[----:B------:R-:W-:Y:S01]  /*2650*/  IMAD.MOV.U32 R37, RZ, RZ, 0x3ffc90fd ;  /* 0x3ffc90fdff257424 */ /* 0x000fe200078e00ff */
[----:B------:R-:W-:Y:S01]  /*2660*/  UMOV UR5, 0x3fcb7812 ;  /* 0x3fcb781200057882 */ /* 0x000fe20000000000 */
[----:B------:R-:W-:Y:S01]  /*2670*/  UMOV UR6, 0x3ae80f1e ;  /* 0x3ae80f1e00067882 */ /* 0x000fe20000000000 */
[----:B------:R-:W-:Y:S01]  /*2680*/  UMOV UR7, 0x3eb1380b ;  /* 0x3eb1380b00077882 */ /* 0x000fe20000000000 */
[----:B------:R-:W-:Y:S01]  /*2690*/  FSETP.GEU.AND P2, PT, R50, 1.175494350822287508e-38, PT ;  /* 0x008000003200780b */ /* 0x000fe20003f4e000 */
[----:B0-----:R-:W-:Y:S01]  /*26a0*/  IMAD.MOV.U32 R32, RZ, RZ, -0x748574fc ;  /* 0x8b7a8b04ff207424 */ /* 0x001fe200078e00ff */
[----:B------:R-:W-:Y:S01]  /*26b0*/  BSSY.RECONVERGENT B4, `(.L_x_39) ;  /* 0x0000091000047945 */ /* 0x000fe20003800200 */
[----:B------:R-:W-:Y:S01]  /*26c0*/  IMAD.MOV.U32 R33, RZ, RZ, 0x3ed0ee25 ;  /* 0x3ed0ee25ff217424 */ /* 0x000fe200078e00ff */
[----:B-1----:R-:W-:-:S09]  /*26d0*/  DFMA R36, R54, -R36, 1 ;  /* 0x3ff000003624742b */ /* 0x002fd20000000824 */
[----:B------:R-:W-:Y:S01]  /*26e0*/  @!P2 FMUL R50, R50, 8388608 ;  /* 0x4b0000003232a820 */ /* 0x000fe20000400000 */
[----:B------:R-:W-:-:S04]  /*26f0*/  DFMA R36, R36, R36, R36 ;  /* 0x000000242424722b */ /* 0x000fc80000000024 */
[C---:B------:R-:W-:Y:S02]  /*2700*/  IADD3 R51, PT, PT, R50.reuse, -0x3f2aaaab, RZ ;  /* 0xc0d5555532337810 */ /* 0x040fe40007ffe0ff */
[----:B------:R-:W-:Y:S02]  /*2710*/  FSETP.NEU.AND P4, PT, R50, RZ, PT ;  /* 0x000000ff3200720b */ /* 0x000fe40003f8d000 */
[----:B------:R-:W-:Y:S01]  /*2720*/  LOP3.LUT R51, R51, 0xff800000, RZ, 0xc0, !PT ;  /* 0xff80000033337812 */ /* 0x000fe200078ec0ff */
[----:B------:R-:W-:-:S08]  /*2730*/  DFMA R54, R54, R36, R54 ;  /* 0x000000243636722b */ /* 0x000fd00000000036 */
[----:B------:R-:W-:-:S08]  /*2740*/  DMUL R52, R54, -UR4 ;  /* 0x8000000436347c28 */ /* 0x000fd00008000000 */
[----:B------:R-:W-:-:S08]  /*2750*/  DFMA R52, R54, -UR4, R52 ;  /* 0x8000000436347c2b */ /* 0x000fd00008000034 */
[C---:B------:R-:W-:Y:S02]  /*2760*/  DMUL R40, R52.reuse, R52 ;  /* 0x0000003434287228 */ /* 0x040fe40000000000 */
[----:B------:R-:W-:-:S06]  /*2770*/  DADD R36, -R52, -UR4 ;  /* 0x8000000434247e29 */ /* 0x000fcc0008000100 */
[----:B------:R-:W-:Y:S01]  /*2780*/  DFMA R32, R40, UR6, R32 ;  /* 0x0000000628207c2b */ /* 0x000fe20008000020 */
[----:B------:R-:W-:Y:S01]  /*2790*/  UMOV UR6, 0x9f02676f ;  /* 0x9f02676f00067882 */ /* 0x000fe20000000000 */
[----:B------:R-:W-:Y:S01]  /*27a0*/  UMOV UR7, 0x3ef3b266 ;  /* 0x3ef3b26600077882 */ /* 0x000fe20000000000 */
[----:B------:R-:W-:-:S05]  /*27b0*/  DADD R36, R36, R36 ;  /* 0x0000000024247229 */ /* 0x000fca0000000024 */
[----:B------:R-:W-:Y:S01]  /*27c0*/  DFMA R38, R40, R32, UR6 ;  /* 0x0000000628267e2b */ /* 0x000fe20008000020 */
[----:B------:R-:W-:Y:S01]  /*27d0*/  UMOV UR6, 0xa9ab0956 ;  /* 0xa9ab095600067882 */ /* 0x000fe20000000000 */
[----:B------:R-:W-:Y:S01]  /*27e0*/  UMOV UR7, 0x3f1745cb ;  /* 0x3f1745cb00077882 */ /* 0x000fe20000000000 */
[----:B------:R-:W-:Y:S01]  /*27f0*/  DFMA R36, -R52, -UR4, R36 ;  /* 0x8000000434247c2b */ /* 0x000fe20008000124 */
[----:B------:R-:W-:Y:S01]  /*2800*/  MOV R32, 0xfefa39ef ;  /* 0xfefa39ef00207802 */ /* 0x000fe20000000f00 */
[----:B------:R-:W-:Y:S01]  /*2810*/  IMAD.MOV.U32 R33, RZ, RZ, 0x3fe62e42 ;  /* 0x3fe62e42ff217424 */ /* 0x000fe200078e00ff */
[----:B------:R-:W-:Y:S01]  /*2820*/  UMOV UR4, 0x0 ;  /* 0x0000000000047882 */ /* 0x000fe20000000000 */
[----:B------:R-:W-:Y:S01]  /*2830*/  UMOV UR5, 0x40080000 ;  /* 0x4008000000057882 */ /* 0x000fe20000000000 */
[----:B------:R-:W-:Y:S01]  /*2840*/  DFMA R38, R40, R38, UR6 ;  /* 0x0000000628267e2b */ /* 0x000fe20008000026 */
[----:B------:R-:W-:Y:S01]  /*2850*/  UMOV UR6, 0x2d1b5154 ;  /* 0x2d1b515400067882 */ /* 0x000fe20000000000 */
[----:B------:R-:W-:Y:S01]  /*2860*/  UMOV UR7, 0x3f3c71c7 ;  /* 0x3f3c71c700077882 */ /* 0x000fe20000000000 */
[----:B------:R-:W-:-:S02]  /*2870*/  DFMA R32, R32, UR4, R52 ;  /* 0x0000000420207c2b */ /* 0x000fc40008000034 */
[----:B------:R-:W-:Y:S01]  /*2880*/  DMUL R54, R54, R36 ;  /* 0x0000002436367228 */ /* 0x000fe20000000000 */
[----:B------:R-:W-:Y:S02]  /*2890*/  MOV R36, 0xfefa39ef ;  /* 0xfefa39ef00247802 */ /* 0x000fe40000000f00 */
[----:B------:R-:W-:Y:S01]  /*28a0*/  DFMA R38, R40, R38, UR6 ;  /* 0x0000000628267e2b */ /* 0x000fe20008000026 */
[----:B------:R-:W-:Y:S01]  /*28b0*/  UMOV UR6, 0x923be72d ;  /* 0x923be72d00067882 */ /* 0x000fe20000000000 */
[----:B------:R-:W-:Y:S01]  /*28c0*/  UMOV UR7, 0x3f624924 ;  /* 0x3f62492400077882 */ /* 0x000fe20000000000 */
[----:B------:R-:W-:-:S05]  /*28d0*/  IMAD.MOV.U32 R37, RZ, RZ, 0x3fe62e42 ;  /* 0x3fe62e42ff257424 */ /* 0x000fca00078e00ff */
[----:B------:R-:W-:Y:S01]  /*28e0*/  DFMA R38, R40, R38, UR6 ;  /* 0x0000000628267e2b */ /* 0x000fe20008000026 */
[----:B------:R-:W-:Y:S01]  /*28f0*/  UMOV UR6, 0x9999a3c4 ;  /* 0x9999a3c400067882 */ /* 0x000fe20000000000 */
[----:B------:R-:W-:-:S06]  /*2900*/  UMOV UR7, 0x3f899999 ;  /* 0x3f89999900077882 */ /* 0x000fcc0000000000 */
[----:B------:R-:W-:Y:S01]  /*2910*/  DFMA R38, R40, R38, UR6 ;  /* 0x0000000628267e2b */ /* 0x000fe20008000026 */
[----:B------:R-:W-:Y:S01]  /*2920*/  UMOV UR6, 0x55555554 ;  /* 0x5555555400067882 */ /* 0x000fe20000000000 */
[----:B------:R-:W-:-:S06]  /*2930*/  UMOV UR7, 0x3fb55555 ;  /* 0x3fb5555500077882 */ /* 0x000fcc0000000000 */
[----:B------:R-:W-:-:S08]  /*2940*/  DFMA R38, R40, R38, UR6 ;  /* 0x0000000628267e2b */ /* 0x000fd00008000026 */
[----:B------:R-:W-:Y:S02]  /*2950*/  DMUL R40, R40, R38 ;  /* 0x0000002628287228 */ /* 0x000fe40000000000 */
[----:B------:R-:W-:-:S06]  /*2960*/  DFMA R38, -R36, 3, R32 ;  /* 0x400800002426782b */ /* 0x000fcc0000000120 */
[C---:B------:R-:W-:Y:S02]  /*2970*/  DFMA R40, R52.reuse, R40, R54 ;  /* 0x000000283428722b */ /* 0x040fe40000000036 */
[----:B------:R-:W-:Y:S01]  /*2980*/  DADD R38, -R52, R38 ;  /* 0x0000000034267229 */ /* 0x000fe20000000126 */
[----:B------:R-:W-:Y:S01]  /*2990*/  IMAD.IADD R52, R50, 0x1, -R51 ;  /* 0x0000000132347824 */ /* 0x000fe200078e0a33 */
[----:B------:R-:W-:Y:S02]  /*29a0*/  MOV R53, 0x3e055027 ;  /* 0x3e05502700357802 */ /* 0x000fe40000000f00 */
[----:B------:R-:W-:Y:S01]  /*29b0*/  I2FP.F32.S32 R51, R51 ;  /* 0x0000003300337245 */ /* 0x000fe20000201400 */
[----:B------:R-:W-:-:S03]  /*29c0*/  FADD R52, R52, -1 ;  /* 0xbf80000034347421 */ /* 0x000fc60000000000 */
[----:B------:R-:W-:Y:S01]  /*29d0*/  DADD R40, R40, -R38 ;  /* 0x0000000028287229 */ /* 0x000fe20000000826 */
[----:B------:R-:W-:Y:S02]  /*29e0*/  HFMA2 R39, -RZ, RZ, 1.119140625, -1.154296875 ;  /* 0x3c7abc9eff277431 */ /* 0x000fe400000001ff */
[----:B------:R-:W-:Y:S02]  /*29f0*/  IMAD.MOV.U32 R38, RZ, RZ, 0x3b39803f ;  /* 0x3b39803fff267424 */ /* 0x000fe400078e00ff */
[----:B------:R-:W-:-:S04]  /*2a00*/  FFMA R53, R52, -R53, 0.14084610342979431152 ;  /* 0x3e1039f634357423 */ /* 0x000fc80000000835 */
[C---:B------:R-:W-:Y:S01]  /*2a10*/  FFMA R53, R52.reuse, R53, -0.12148627638816833496 ;  /* 0xbdf8cdcc34357423 */ /* 0x040fe20000000035 */
[----:B------:R-:W-:Y:S01]  /*2a20*/  DFMA R38, R38, UR4, R40 ;  /* 0x0000000426267c2b */ /* 0x000fe20008000028 */
[----:B------:R-:W-:Y:S01]  /*2a30*/  UMOV UR4, 0x60000000 ;  /* 0x6000000000047882 */ /* 0x000fe20000000000 */
[----:B------:R-:W-:Y:S01]  /*2a40*/  UMOV UR5, 0x3fe6a09e ;  /* 0x3fe6a09e00057882 */ /* 0x000fe20000000000 */
[C---:B------:R-:W-:Y:S01]  /*2a50*/  FFMA R53, R52.reuse, R53, 0.13980610668659210205 ;  /* 0x3e0f295534357423 */ /* 0x040fe20000000035 */
[----:B------:R-:W-:Y:S01]  /*2a60*/  DMUL R34, R34, UR4 ;  /* 0x0000000422227c28 */ /* 0x000fe20008000000 */
[----:B------:R-:W-:Y:S01]  /*2a70*/  UMOV UR4, 0x3b39803f ;  /* 0x3b39803f00047882 */ /* 0x000fe20000000000 */
[----:B------:R-:W-:Y:S01]  /*2a80*/  UMOV UR5, 0x3c7abc9e ;  /* 0x3c7abc9e00057882 */ /* 0x000fe20000000000 */
[----:B------:R-:W-:Y:S01]  /*2a90*/  FFMA R53, R52, R53, -0.16684235632419586182 ;  /* 0xbe2ad8b934357423 */ /* 0x000fe20000000035 */
[----:B------:R-:W-:Y:S01]  /*2aa0*/  DADD R38, R32, R38 ;  /* 0x0000000020267229 */ /* 0x000fe20000000026 */
[----:B------:R-:W-:-:S02]  /*2ab0*/  FSEL R32, RZ, -23, P2 ;  /* 0xc1b80000ff207808 */ /* 0x000fc40001000000 */
[----:B------:R-:W-:Y:S01]  /*2ac0*/  FFMA R53, R52, R53, 0.20012299716472625732 ;  /* 0x3e4ced0b34357423 */ /* 0x000fe20000000035 */
[----:B------:R-:W-:Y:S02]  /*2ad0*/  ISETP.GT.U32.AND P2, PT, R50, 0x7f7fffff, PT ;  /* 0x7f7fffff3200780c */ /* 0x000fe40003f44070 */
[----:B------:R0:W-:Y:S01]  /*2ae0*/  F2F.F32.F64 R34, R34 ;  /* 0x0000002200227310 */ /* 0x0001e20000301000 */
[----:B------:R-:W-:Y:S01]  /*2af0*/  FFMA R53, R52, R53, -0.24999669194221496582 ;  /* 0xbe7fff2234357423 */ /* 0x000fe20000000035 */
[----:B------:R-:W-:-:S03]  /*2b00*/  FFMA R32, R51, 1.1920928955078125e-07, R32 ;  /* 0x3400000033207823 */ /* 0x000fc60000000020 */
[----:B------:R-:W-:-:S03]  /*2b10*/  FFMA R53, R52, R53, 0.33333182334899902344 ;  /* 0x3eaaaa7834357423 */ /* 0x000fc60000000035 */
[----:B------:R-:W1:Y:S01]  /*2b20*/  F2F.F32.F64 R38, R38 ;  /* 0x0000002600267310 */ /* 0x000e620000301000 */
[----:B------:R-:W-:Y:S01]  /*2b30*/  FFMA R53, R52, R53, -0.5 ;  /* 0xbf00000034357423 */ /* 0x000fe20000000035 */
[----:B0-----:R-:W-:-:S03]  /*2b40*/  IMAD.MOV.U32 R35, RZ, RZ, 0x7f800000 ;  /* 0x7f800000ff237424 */ /* 0x001fc600078e00ff */
[----:B------:R-:W-:-:S04]  /*2b50*/  FMUL R53, R52, R53 ;  /* 0x0000003534357220 */ /* 0x000fc80000400000 */
[----:B------:R-:W-:Y:S01]  /*2b60*/  FFMA R53, R52, R53, R52 ;  /* 0x0000003534357223 */ /* 0x000fe20000000034 */
[----:B-1----:R-:W-:Y:S01]  /*2b70*/  FADD R38, R38, R38 ;  /* 0x0000002626267221 */ /* 0x002fe20000000000 */
[----:B---3--:R-:W-:-:S04]  /*2b80*/  FADD R0, R49, -R0 ;  /* 0x8000000031007221 */ /* 0x008fc80000000000 */
[----:B------:R-:W-:Y:S01]  /*2b90*/  FMUL R33, R0, R0 ;  /* 0x0000000000217220 */ /* 0x000fe20000400000 */
[----:B----4-:R-:W-:Y:S01]  /*2ba0*/  FADD R47, R48, -R47 ;  /* 0x8000002f302f7221 */ /* 0x010fe20000000000 */
[----:B------:R-:W-:Y:S01]  /*2bb0*/  FFMA R0, R50, R35, +INF ;  /* 0x7f80000032007423 */ /* 0x000fe20000000023 */
[----:B------:R-:W-:Y:S01]  /*2bc0*/  @!P2 FFMA R0, R32, 0.69314718246459960938, R53 ;  /* 0x3f3172182000a823 */ /* 0x000fe20000000035 */
[C---:B------:R-:W-:Y:S01]  /*2bd0*/  FMUL R33, R34.reuse, R33 ;  /* 0x0000002122217220 */ /* 0x040fe20000400000 */
[----:B------:R-:W-:Y:S01]  /*2be0*/  FMUL R47, R47, R47 ;  /* 0x0000002f2f2f7220 */ /* 0x000fe20000400000 */
[----:B------:R-:W-:Y:S02]  /*2bf0*/  MOV R32, 0x652b82fe ;  /* 0x652b82fe00207802 */ /* 0x000fe40000000f00 */
[----:B------:R-:W-:Y:S01]  /*2c00*/  FMUL R33, R34, R33 ;  /* 0x0000002122217220 */ /* 0x000fe20000400000 */
[----:B--2---:R-:W-:Y:S01]  /*2c10*/  FMUL R47, R46, R47 ;  /* 0x0000002f2e2f7220 */ /* 0x004fe20000400000 */
[----:B------:R-:W-:-:S03]  /*2c20*/  FSEL R0, R0, -INF , P4 ;  /* 0xff80000000007808 */ /* 0x000fc60002000000 */
[----:B------:R-:W-:-:S04]  /*2c30*/  FFMA R33, R46, R47, R33 ;  /* 0x0000002f2e217223 */ /* 0x000fc80000000021 */
[----:B------:R-:W-:-:S04]  /*2c40*/  FFMA R33, R33, 2, R38 ;  /* 0x4000000021217823 */ /* 0x000fc80000000026 */
[----:B------:R-:W-:Y:S01]  /*2c50*/  FADD R0, R33, R0 ;  /* 0x0000000021007221 */ /* 0x000fe20000000000 */
[----:B------:R-:W-:-:S03]  /*2c60*/  IMAD.MOV.U32 R33, RZ, RZ, 0x3ff71547 ;  /* 0x3ff71547ff217424 */ /* 0x000fc600078e00ff */
[----:B------:R-:W0:Y:S02]  /*2c70*/  F2F.F64.F32 R34, R0 ;  /* 0x0000000000227310 */ /* 0x000e240000201800 */
[----:B0-----:R-:W-:-:S08]  /*2c80*/  DMUL R34, R34, -0.5 ;  /* 0xbfe0000022227828 */ /* 0x001fd00000000000 */
[----:B------:R-:W-:Y:S02]  /*2c90*/  DFMA R32, R34, R32, 6.75539944105574400000e+15 ;  /* 0x433800002220742b */ /* 0x000fe40000000020 */
[----:B------:R-:W-:-:S06]  /*2ca0*/  FSETP.GEU.AND P2, PT, |R35|, 4.1917929649353027344, PT ;  /* 0x4086232b2300780b */ /* 0x000fcc0003f4e200 */
[----:B------:R-:W-:-:S08]  /*2cb0*/  DADD R38, R32, -6.75539944105574400000e+15 ;  /* 0xc338000020267429 */ /* 0x000fd00000000000 */
[----:B------:R-:W-:-:S08]  /*2cc0*/  DFMA R36, R38, -R36, R34 ;  /* 0x800000242624722b */ /* 0x000fd00000000022 */
[----:B------:R-:W-:Y:S01]  /*2cd0*/  DFMA R38, R38, -UR4, R36 ;  /* 0x8000000426267c2b */ /* 0x000fe20008000024 */
[----:B------:R-:W-:Y:S01]  /*2ce0*/  UMOV UR4, 0x69ce2bdf ;  /* 0x69ce2bdf00047882 */ /* 0x000fe20000000000 */
[----:B------:R-:W-:Y:S01]  /*2cf0*/  MOV R36, 0xfca213ea ;  /* 0xfca213ea00247802 */ /* 0x000fe20000000f00 */
[----:B------:R-:W-:Y:S01]  /*2d00*/  IMAD.MOV.U32 R37, RZ, RZ, 0x3e928af3 ;  /* 0x3e928af3ff257424 */ /* 0x000fe200078e00ff */
[----:B------:R-:W-:-:S05]  /*2d10*/  UMOV UR5, 0x3e5ade15 ;  /* 0x3e5ade1500057882 */ /* 0x000fca0000000000 */
[----:B------:R-:W-:Y:S01]  /*2d20*/  DFMA R36, R38, UR4, R36 ;  /* 0x0000000426247c2b */ /* 0x000fe20008000024 */
[----:B------:R-:W-:Y:S01]  /*2d30*/  UMOV UR4, 0x62401315 ;  /* 0x6240131500047882 */ /* 0x000fe20000000000 */
[----:B------:R-:W-:-:S06]  /*2d40*/  UMOV UR5, 0x3ec71dee ;  /* 0x3ec71dee00057882 */ /* 0x000fcc0000000000 */
[----:B------:R-:W-:Y:S01]  /*2d50*/  DFMA R36, R38, R36, UR4 ;  /* 0x0000000426247e2b */ /* 0x000fe20008000024 */
        /* <DEDUP_REMOVED lines=20> */
[----:B------:R-:W-:-:S08]  /*2ea0*/  DFMA R36, R38, R36, UR4 ;  /* 0x0000000426247e2b */ /* 0x000fd00008000024 */
[----:B------:R-:W-:-:S08]  /*2eb0*/  DFMA R36, R38, R36, 1 ;  /* 0x3ff000002624742b */ /* 0x000fd00000000024 */
[----:B------:R-:W-:-:S10]  /*2ec0*/  DFMA R36, R38, R36, 1 ;  /* 0x3ff000002624742b */ /* 0x000fd40000000024 */
[----:B------:R-:W-:Y:S01]  /*2ed0*/  LEA R39, R32, R37, 0x14 ;  /* 0x0000002520277211 */ /* 0x000fe200078ea0ff */
[----:B------:R-:W-:Y:S01]  /*2ee0*/  IMAD.MOV.U32 R38, RZ, RZ, R36 ;  /* 0x000000ffff267224 */ /* 0x000fe200078e0024 */
[----:B------:R-:W-:Y:S06]  /*2ef0*/  @!P2 BRA `(.L_x_40) ;  /* 0x000000000030a947 */ /* 0x000fec0003800000 */
[----:B------:R-:W-:Y:S01]  /*2f00*/  FSETP.GEU.AND P4, PT, |R35|, 4.2275390625, PT ;  /* 0x408748002300780b */ /* 0x000fe20003f8e200 */
[C---:B------:R-:W-:Y:S02]  /*2f10*/  DADD R38, R34.reuse, +INF ;  /* 0x7ff0000022267429 */ /* 0x040fe40000000000 */
[----:B------:R-:W-:-:S08]  /*2f20*/  DSETP.GEU.AND P2, PT, R34, RZ, PT ;  /* 0x000000ff2200722a */ /* 0x000fd00003f4e000 */
[----:B------:R-:W-:Y:S02]  /*2f30*/  FSEL R38, R38, RZ, P2 ;  /* 0x000000ff26267208 */ /* 0x000fe40001000000 */
[----:B------:R-:W-:Y:S02]  /*2f40*/  @!P4 LEA.HI R0, R32, R32, RZ, 0x1 ;  /* 0x000000202000c211 */ /* 0x000fe400078f08ff */
[----:B------:R-:W-:Y:S02]  /*2f50*/  FSEL R39, R39, RZ, P2 ;  /* 0x000000ff27277208 */ /* 0x000fe40001000000 */
[----:B------:R-:W-:-:S04]  /*2f60*/  @!P4 SHF.R.S32.HI R33, RZ, 0x1, R0 ;  /* 0x00000001ff21c819 */ /* 0x000fc80000011400 */
[----:B------:R-:W-:Y:S01]  /*2f70*/  @!P4 IADD3 R32, PT, PT, R32, -R33, RZ ;  /* 0x800000212020c210 */ /* 0x000fe20007ffe0ff */
[----:B------:R-:W-:-:S03]  /*2f80*/  @!P4 IMAD R37, R33, 0x100000, R37 ;  /* 0x001000002125c824 */ /* 0x000fc600078e0225 */
[----:B------:R-:W-:Y:S02]  /*2f90*/  @!P4 LEA R33, R32, 0x3ff00000, 0x14 ;  /* 0x3ff000002021c811 */ /* 0x000fe400078ea0ff */
[----:B------:R-:W-:-:S06]  /*2fa0*/  @!P4 MOV R32, RZ ;  /* 0x000000ff0020c202 */ /* 0x000fcc0000000f00 */
[----:B------:R-:W-:-:S11]  /*2fb0*/  @!P4 DMUL R38, R36, R32 ;  /* 0x000000202426c228 */ /* 0x000fd60000000000 */
.L_x_40:
[----:B------:R-:W-:Y:S05]  /*2fc0*/  BSYNC.RECONVERGENT B4 ;  /* 0x0000000000047941 */ /* 0x000fea0003800200 */
.L_x_39:
[----:B------:R-:W0:Y:S01]  /*2fd0*/  LDCU UR4, c[0x0][0x39c] ;  /* 0x00007380ff0477ac */ /* 0x000e220008000800 */
[----:B------:R-:W1:Y:S01]  /*2fe0*/  F2F.F32.F64 R39, R38 ;  /* 0x0000002600277310 */ /* 0x000e620000301000 */
[----:B0-----:R-:W-:-:S04]  /*2ff0*/  IMAD.U32 R0, RZ, RZ, UR4 ;  /* 0x00000004ff007e24 */ /* 0x001fc8000f8e00ff */
[----:B------:R-:W-:Y:S01]  /*3000*/  IMAD R33, R44, R0, R45 ;  /* 0x000000002c217224 */ /* 0x000fe200078e022d */
[----:B------:R-:W-:-:S03]  /*3010*/  IADD3 R45, PT, PT, R45, 0x1, RZ ;  /* 0x000000012d2d7810 */ /* 0x000fc60007ffe0ff */
[----:B------:R-:W-:Y:S01]  /*3020*/  IMAD.WIDE.U32 R32, R33, 0x4, R22 ;  /* 0x0000000421207825 */ /* 0x000fe200078e0016 */
[----:B------:R-:W-:-:S04]  /*3030*/  ISETP.NE.AND P2, PT, R45, R0, PT ;  /* 0x000000002d00720c */ /* 0x000fc80003f45270 */
[----:B-1----:R0:W-:Y:S09]  /*3040*/  ST.E desc[UR36][R32.64], R39 ;  /* 0x0000002720007985 */ /* 0x0021f2000c101924 */
[----:B------:R-:W-:Y:S05]  /*3050*/  @P2 BRA `(.L_x_41) ;  /* 0xfffffff000002947 */ /* 0x000fea000383ffff */
[----:B------:R-:W-:Y:S05]  /*3060*/  BSYNC.RECONVERGENT B3 ;  /* 0x0000000000037941 */ /* 0x000fea0003800200 */
.L_x_28:
[----:B------:R-:W-:Y:S05]  /*3070*/  @P1 BRA `(.L_x_42) ;  /* 0xffffffec00cc1947 */ /* 0x000fea000383ffff */
.L_x_27:
[----:B------:R-:W-:Y:S05]  /*3080*/  BSYNC.RECONVERGENT B2 ;  /* 0x0000000000027941 */ /* 0x000fea0003800200 */
.L_x_26:
[----:B--2-4-:R-:W-:Y:S01]  /*3090*/  IMAD R21, R15, R0, RZ ;  /* 0x000000000f157224 */ /* 0x014fe200078e02ff */
[----:B------:R-:W-:Y:S01]  /*30a0*/  BSSY.RECONVERGENT B2, `(.L_x_43) ;  /* 0x00000df000027945 */ /* 0x000fe20003800200 */
[----:B------:R-:W-:Y:S02]  /*30b0*/  IMAD.MOV.U32 R19, RZ, RZ, RZ ;  /* 0x000000ffff137224 */ /* 0x000fe400078e00ff */
[----:B---3--:R-:W-:Y:S01]  /*30c0*/  IMAD.WIDE R20, R21, 0x4, R6 ;  /* 0x0000000415147825 */ /* 0x008fe200078e0206 */
[----:B------:R-:W-:Y:S06]  /*30d0*/  @!P0 BRA `(.L_x_44) ;  /* 0x0000000c006c8947 */ /* 0x000fec0003800000 */
[----:B------:R-:W-:Y:S01]  /*30e0*/  MOV R0, RZ ;  /* 0x000000ff00007202 */ /* 0x000fe20000000f00 */
[----:B------:R-:W-:-:S07]  /*30f0*/  IMAD.MOV.U32 R19, RZ, RZ, RZ ;  /* 0x000000ffff137224 */ /* 0x000fce00078e00ff */
.L_x_56:
[----:B------:R-:W1:Y:S01]  /*3100*/  LDCU UR4, c[0x0][0x39c] ;  /* 0x00007380ff0477ac */ /* 0x000e620008000800 */
[----:B------:R-:W-:Y:S01]  /*3110*/  ISETP.GE.U32.AND P0, PT, R8, 0x7, PT ;  /* 0x000000070800780c */ /* 0x000fe20003f06070 */
[----:B------:R-:W-:Y:S02]  /*3120*/  HFMA2 R31, -RZ, RZ, 0, 0 ;  /* 0x00000000ff1f7431 */ /* 0x000fe400000001ff */
[----:B-1----:R-:W-:-:S10]  /*3130*/  IMAD R30, R0, UR4, RZ ;  /* 0x00000004001e7c24 */ /* 0x002fd4000f8e02ff */
[----:B------:R-:W-:Y:S05]  /*3140*/  @!P0 BRA `(.L_x_45) ;  /* 0x0000000400848947 */ /* 0x000fea0003800000 */
[----:B------:R-:W-:Y:S01]  /*3150*/  BSSY.RECONVERGENT B3, `(.L_x_46) ;  /* 0x000005f000037945 */ /* 0x000fe20003800200 */
[----:B------:R-:W-:-:S07]  /*3160*/  IMAD.MOV.U32 R31, RZ, RZ, RZ ;  /* 0x000000ffff1f7224 */ /* 0x000fce00078e00ff */
.L_x_47:
[----:B------:R-:W-:Y:S01]  /*3170*/  IADD3 R29, PT, PT, R30, R31, RZ ;  /* 0x0000001f1e1d7210 */ /* 0x000fe20007ffe0ff */
[----:B-1----:R-:W1:Y:S04]  /*3180*/  LDCU UR4, c[0x0][0x3a8] ;  /* 0x00007500ff0477ac */ /* 0x002e680008000800 */
[----:B------:R-:W-:-:S05]  /*3190*/  IMAD.WIDE.U32 R28, R29, 0x4, R22 ;  /* 0x000000041d1c7825 */ /* 0x000fca00078e0016 */
[----:B0-----:R-:W1:Y:S02]  /*31a0*/  LD.E R32, desc[UR36][R28.64] ;  /* 0x000000241c207980 */ /* 0x001e64000c101900 */
[----:B-1----:R-:W-:-:S13]  /*31b0*/  FSETP.GT.AND P0, PT, R32, UR4, PT ;  /* 0x0000000420007c0b */ /* 0x002fda000bf04000 */
[----:B------:R-:W-:-:S04]  /*31c0*/  @P0 IMAD.WIDE R32, R19, 0x4, R6 ;  /* 0x0000000413200825 */ /* 0x000fc800078e0206 */
[C---:B------:R-:W-:Y:S01]  /*31d0*/  @P0 IMAD.WIDE R34, R19.reuse, 0x4, R20 ;  /* 0x0000000413220825 */ /* 0x040fe200078e0214 */
[----:B------:R0:W-:Y:S04]  /*31e0*/  @P0 ST.E desc[UR36][R32.64], R0 ;  /* 0x0000000020000985 */ /* 0x0001e8000c101924 */
[----:B------:R1:W-:Y:S04]  /*31f0*/  @P0 ST.E desc[UR36][R34.64], R31 ;  /* 0x0000001f22000985 */ /* 0x0003e8000c101924 */
[----:B------:R-:W2:Y:S01]  /*3200*/  @P0 LD.E R43, desc[UR36][R28.64] ;  /* 0x000000241c2b0980 */ /* 0x000ea2000c101900 */
[----:B------:R-:W-:-:S05]  /*3210*/  @P0 IMAD.WIDE R36, R19, 0x4, R22 ;  /* 0x0000000413240825 */ /* 0x000fca00078e0216 */
[----:B--2---:R2:W-:Y:S04]  /*3220*/  @P0 ST.E desc[UR36][R36.64], R43 ;  /* 0x0000002b24000985 */ /* 0x0045e8000c101924 */
[----:B------:R-:W3:Y:S01]  /*3230*/  LD.E R38, desc[UR36][R28.64+0x4] ;  /* 0x000004241c267980 */ /* 0x000ee2000c101900 */
[----:B------:R-:W-:Y:S01]  /*3240*/  @P0 VIADD R19, R19, 0x1 ;  /* 0x0000000113130836 */ /* 0x000fe20000000000 */
[----:B---3--:R-:W-:-:S13]  /*3250*/  FSETP.GT.AND P1, PT, R38, UR4, PT ;  /* 0x0000000426007c0b */ /* 0x008fda000bf24000 */
[----:B------:R-:W-:Y:S01]  /*3260*/  @P1 IMAD.WIDE R38, R19, 0x4, R6 ;  /* 0x0000000413261825 */ /* 0x000fe200078e0206 */
[----:B------:R-:W-:-:S03]  /*3270*/  @P1 IADD3 R45, PT, PT, R31, 0x1, RZ ;  /* 0x000000011f2d1810 */ /* 0x000fc60007ffe0ff */
[C---:B------:R-:W-:Y:S01]  /*3280*/  @P1 IMAD.WIDE R40, R19.reuse, 0x4, R20 ;  /* 0x0000000413281825 */ /* 0x040fe200078e0214 */
[----:B------:R-:W-:Y:S04]  /*3290*/  @P1 ST.E desc[UR36][R38.64], R0 ;  /* 0x0000000026001985 */ /* 0x000fe8000c101924 */
[----:B------:R3:W-:Y:S04]  /*32a0*/  @P1 ST.E desc[UR36][R40.64], R45 ;  /* 0x0000002d28001985 */ /* 0x0007e8000c101924 */
[----:B------:R-:W4:Y:S01]  /*32b0*/  @P1 LD.E R47, desc[UR36][R28.64+0x4] ;  /* 0x000004241c2f1980 */ /* 0x000f22000c101900 */
[----:B0-----:R-:W-:-:S05]  /*32c0*/  @P1 IMAD.WIDE R32, R19, 0x4, R22 ;  /* 0x0000000413201825 */ /* 0x001fca00078e0216 */
[----:B----4-:R0:W-:Y:S04]  /*32d0*/  @P1 ST.E desc[UR36][R32.64], R47 ;  /* 0x0000002f20001985 */ /* 0x0101e8000c101924 */
[----:B-1----:R-:W4:Y:S01]  /*32e0*/  LD.E R34, desc[UR36][R28.64+0x8] ;  /* 0x000008241c227980 */ /* 0x002f22000c101900 */
[----:B------:R-:W-:Y:S01]  /*32f0*/  @P1 VIADD R19, R19, 0x1 ;  /* 0x0000000113131836 */ /* 0x000fe20000000000 */
[----:B----4-:R-:W-:-:S13]  /*3300*/  FSETP.GT.AND P0, PT, R34, UR4, PT ;  /* 0x0000000422007c0b */ /* 0x010fda000bf04000 */
[----:B------:R-:W-:Y:S01]  /*3310*/  @P0 IMAD.WIDE R34, R19, 0x4, R6 ;  /* 0x0000000413220825 */ /* 0x000fe200078e0206 */
[----:B--2---:R-:W-:-:S03]  /*3320*/  @P0 IADD3 R43, PT, PT, R31, 0x2, RZ ;  /* 0x000000021f2b0810 */ /* 0x004fc60007ffe0ff */
[C---:B------:R-:W-:Y:S01]  /*3330*/  @P0 IMAD.WIDE R36, R19.reuse, 0x4, R20 ;  /* 0x0000000413240825 */ /* 0x040fe200078e0214 */
[----:B------:R-:W-:Y:S04]  /*3340*/  @P0 ST.E desc[UR36][R34.64], R0 ;  /* 0x0000000022000985 */ /* 0x000fe8000c101924 */
[----:B------:R1:W-:Y:S04]  /*3350*/  @P0 ST.E desc[UR36][R36.64], R43 ;  /* 0x0000002b24000985 */ /* 0x0003e8000c101924 */
[----:B---3--:R-:W2:Y:S01]  /*3360*/  @P0 LD.E R45, desc[UR36][R28.64+0x8] ;  /* 0x000008241c2d0980 */ /* 0x008ea2000c101900 */
[----:B------:R-:W-:-:S05]  /*3370*/  @P0 IMAD.WIDE R38, R19, 0x4, R22 ;  /* 0x0000000413260825 */ /* 0x000fca00078e0216 */
[----:B--2---:R2:W-:Y:S04]  /*3380*/  @P0 ST.E desc[UR36][R38.64], R45 ;  /* 0x0000002d26000985 */ /* 0x0045e8000c101924 */
[----:B0-----:R-:W3:Y:S01]  /*3390*/  LD.E R32, desc[UR36][R28.64+0xc] ;  /* 0x00000c241c207980 */ /* 0x001ee2000c101900 */
[----:B------:R-:W-:Y:S01]  /*33a0*/  @P0 VIADD R19, R19, 0x1 ;  /* 0x0000000113130836 */ /* 0x000fe20000000000 */
[----:B---3--:R-:W-:-:S13]  /*33b0*/  FSETP.GT.AND P1, PT, R32, UR4, PT ;  /* 0x0000000420007c0b */ /* 0x008fda000bf24000 */
[----:B------:R-:W-:Y:S01]  /*33c0*/  @P1 IMAD.WIDE R32, R19, 0x4, R6 ;  /* 0x0000000413201825 */ /* 0x000fe200078e0206 */
[----:B------:R-:W-:-:S03]  /*33d0*/  @P1 IADD3 R47, PT, PT, R31, 0x3, RZ ;  /* 0x000000031f2f1810 */ /* 0x000fc60007ffe0ff */
[C---:B------:R-:W-:Y:S01]  /*33e0*/  @P1 IMAD.WIDE R40, R19.reuse, 0x4, R20 ;  /* 0x0000000413281825 */ /* 0x040fe200078e0214 */
[----:B------:R-:W-:Y:S04]  /*33f0*/  @P1 ST.E desc[UR36][R32.64], R0 ;  /* 0x0000000020001985 */ /* 0x000fe8000c101924 */
[----:B------:R0:W-:Y:S04]  /*3400*/  @P1 ST.E desc[UR36][R40.64], R47 ;  /* 0x0000002f28001985 */ /* 0x0001e8000c101924 */
[----:B-1----:R-:W3:Y:S01]  /*3410*/  @P1 LD.E R43, desc[UR36][R28.64+0xc] ;  /* 0x00000c241c2b1980 */ /* 0x002ee2000c101900 */
[----:B------:R-:W-:-:S05]  /*3420*/  @P1 IMAD.WIDE R34, R19, 0x4, R22 ;  /* 0x0000000413221825 */ /* 0x000fca00078e0216 */
[----:B---3--:R1:W-:Y:S04]  /*3430*/  @P1 ST.E desc[UR36][R34.64], R43 ;  /* 0x0000002b22001985 */ /* 0x0083e8000c101924 */
[----:B------:R-:W3:Y:S01]  /*3440*/  LD.E R36, desc[UR36][R28.64+0x10] ;  /* 0x000010241c247980 */ /* 0x000ee2000c101900 */
[----:B------:R-:W-:Y:S01]  /*3450*/  @P1 VIADD R19, R19, 0x1 ;  /* 0x0000000113131836 */ /* 0x000fe20000000000 */
[----:B---3--:R-:W-:-:S13]  /*3460*/  FSETP.GT.AND P0, PT, R36, UR4, PT ;  /* 0x0000000424007c0b */ /* 0x008fda000bf04000 */
[----:B------:R-:W-:Y:S01]  /*3470*/  @P0 IMAD.WIDE R36, R19, 0x4, R6 ;  /* 0x0000000413240825 */ /* 0x000fe200078e0206 */
[----:B--2---:R-:W-:-:S03]  /*3480*/  @P0 IADD3 R45, PT, PT, R31, 0x4, RZ ;  /* 0x000000041f2d0810 */ /* 0x004fc60007ffe0ff */
[C---:B------:R-:W-:Y:S01]  /*3490*/  @P0 IMAD.WIDE R38, R19.reuse, 0x4, R20 ;  /* 0x0000000413260825 */ /* 0x040fe200078e0214 */
[----:B------:R-:W-:Y:S04]  /*34a0*/  @P0 ST.E desc[UR36][R36.64], R0 ;  /* 0x0000000024000985 */ /* 0x000fe8000c101924 */
[----:B------:R2:W-:Y:S04]  /*34b0*/  @P0 ST.E desc[UR36][R38.64], R45 ;  /* 0x0000002d26000985 */ /* 0x0005e8000c101924 */
[----:B0-----:R-:W3:Y:S01]  /*34c0*/  @P0 LD.E R47, desc[UR36][R28.64+0x10] ;  /* 0x000010241c2f0980 */ /* 0x001ee2000c101900 */
[----:B------:R-:W-:-:S05]  /*34d0*/  @P0 IMAD.WIDE R32, R19, 0x4, R22 ;  /* 0x0000000413200825 */ /* 0x000fca00078e0216 */
[----:B---3--:R0:W-:Y:S04]  /*34e0*/  @P0 ST.E desc[UR36][R32.64], R47 ;  /* 0x0000002f20000985 */ /* 0x0081e8000c101924 */
[----:B-1----:R-:W3:Y:S01]  /*34f0*/  LD.E R34, desc[UR36][R28.64+0x14] ;  /* 0x000014241c227980 */ /* 0x002ee2000c101900 */
[----:B------:R-:W-:Y:S01]  /*3500*/  @P0 VIADD R19, R19, 0x1 ;  /* 0x0000000113130836 */ /* 0x000fe20000000000 */
[----:B---3--:R-:W-:-:S13]  /*3510*/  FSETP.GT.AND P1, PT, R34, UR4, PT ;  /* 0x0000000422007c0b */ /* 0x008fda000bf24000 */
[----:B------:R-:W-:Y:S01]  /*3520*/  @P1 IMAD.WIDE R34, R19, 0x4, R6 ;  /* 0x0000000413221825 */ /* 0x000fe200078e0206 */
[----:B------:R-:W-:-:S03]  /*3530*/  @P1 IADD3 R43, PT, PT, R31, 0x5, RZ ;  /* 0x000000051f2b1810 */ /* 0x000fc60007ffe0ff */
[C---:B------:R-:W-:Y:S01]  /*3540*/  @P1 IMAD.WIDE R40, R19.reuse, 0x4, R20 ;  /* 0x0000000413281825 */ /* 0x040fe200078e0214 */
[----:B------:R-:W-:Y:S04]  /*3550*/  @P1 ST.E desc[UR36][R34.64], R0 ;  /* 0x0000000022001985 */ /* 0x000fe8000c101924 */
[----:B------:R1:W-:Y:S04]  /*3560*/  @P1 ST.E desc[UR36][R40.64], R43 ;  /* 0x0000002b28001985 */ /* 0x0003e8000c101924 */
[----:B--2---:R-:W2:Y:S01]  /*3570*/  @P1 LD.E R45, desc[UR36][R28.64+0x14] ;  /* 0x000014241c2d1980 */ /* 0x004ea2000c101900 */
        /* <DEDUP_REMOVED lines=13> */
[----:B--2---:R-:W2:Y:S01]  /*3650*/  LD.E R36, desc[UR36][R28.64+0x1c] ;  /* 0x00001c241c247980 */ /* 0x004ea2000c101900 */
[----:B------:R-:W-:Y:S01]  /*3660*/  @P0 VIADD R19, R19, 0x1 ;  /* 0x0000000113130836 */ /* 0x000fe20000000000 */
[----:B--2---:R-:W-:-:S13]  /*3670*/  FSETP.GT.AND P1, PT, R36, UR4, PT ;  /* 0x0000000424007c0b */ /* 0x004fda000bf24000 */
[----:B------:R-:W-:Y:S01]  /*3680*/  @P1 IMAD.WIDE R36, R19, 0x4, R6 ;  /* 0x0000000413241825 */ /* 0x000fe200078e0206 */
[----:B------:R-:W-:-:S03]  /*3690*/  @P1 IADD3 R45, PT, PT, R31, 0x7, RZ ;  /* 0x000000071f2d1810 */ /* 0x000fc60007ffe0ff */
[C---:B------:R-:W-:Y:S01]  /*36a0*/  @P1 IMAD.WIDE R40, R19.reuse, 0x4, R20 ;  /* 0x0000000413281825 */ /* 0x040fe200078e0214 */
[----:B------:R1:W-:Y:S04]  /*36b0*/  @P1 ST.E desc[UR36][R36.64], R0 ;  /* 0x0000000024001985 */ /* 0x0003e8000c101924 */
[----:B------:R1:W-:Y:S04]  /*36c0*/  @P1 ST.E desc[UR36][R40.64], R45 ;  /* 0x0000002d28001985 */ /* 0x0003e8000c101924 */
[----:B0-----:R-:W2:Y:S01]  /*36d0*/  @P1 LD.E R39, desc[UR36][R28.64+0x1c] ;  /* 0x00001c241c271980 */ /* 0x001ea2000c101900 */
[C---:B------:R-:W-:Y:S01]  /*36e0*/  @P1 IMAD.WIDE R32, R19.reuse, 0x4, R22 ;  /* 0x0000000413201825 */ /* 0x040fe200078e0216 */
[----:B------:R-:W-:-:S03]  /*36f0*/  @P1 IADD3 R19, PT, PT, R19, 0x1, RZ ;  /* 0x0000000113131810 */ /* 0x000fc60007ffe0ff */
[----:B------:R-:W-:-:S05]  /*3700*/  VIADD R31, R31, 0x8 ;  /* 0x000000081f1f7836 */ /* 0x000fca0000000000 */
[----:B------:R-:W-:Y:S01]  /*3710*/  ISETP.NE.AND P0, PT, R31, R12, PT ;  /* 0x0000000c1f00720c */ /* 0x000fe20003f05270 */
[----:B--2---:R1:W-:-:S12]  /*3720*/  @P1 ST.E desc[UR36][R32.64], R39 ;  /* 0x0000002720001985 */ /* 0x0043d8000c101924 */
[----:B------:R-:W-:Y:S05]  /*3730*/  @P0 BRA `(.L_x_47) ;  /* 0xfffffff8008c0947 */ /* 0x000fea000383ffff */
[----:B------:R-:W-:Y:S05]  /*3740*/  BSYNC.RECONVERGENT B3 ;  /* 0x0000000000037941 */ /* 0x000fea0003800200 */
.L_x_46:
[----:B------:R-:W-:-:S07]  /*3750*/  IMAD.MOV.U32 R31, RZ, RZ, R12 ;  /* 0x000000ffff1f7224 */ /* 0x000fce00078e000c */
.L_x_45:
[----:B------:R-:W-:-:S13]  /*3760*/  ISETP.NE.AND P0, PT, R10, RZ, PT ;  /* 0x000000ff0a00720c */ /* 0x000fda0003f05270 */
[----:B------:R-:W-:Y:S05]  /*3770*/  @!P0 BRA `(.L_x_48) ;  /* 0x0000000400b88947 */ /* 0x000fea0003800000 */
[----:B------:R-:W-:-:S13]  /*3780*/  ISETP.GE.U32.AND P0, PT, R18, 0x3, PT ;  /* 0x000000031200780c */ /* 0x000fda0003f06070 */
[----:B------:R-:W-:Y:S05]  /*3790*/  @!P0 BRA `(.L_x_49) ;  /* 0x0000000000d88947 */ /* 0x000fea0003800000 */
[----:B01----:R-:W-:Y:S01]  /*37a0*/  IADD3 R33, PT, PT, R30, R31, RZ ;  /* 0x0000001f1e217210 */ /* 0x003fe20007ffe0ff */
[----:B------:R-:W0:Y:S04]  /*37b0*/  LDCU UR4, c[0x0][0x3a8] ;  /* 0x00007500ff0477ac */ /* 0x000e280008000800 */
[----:B------:R-:W-:-:S05]  /*37c0*/  IMAD.WIDE.U32 R32, R33, 0x4, R22 ;  /* 0x0000000421207825 */ /* 0x000fca00078e0016 */
[----:B------:R-:W0:Y:S02]  /*37d0*/  LD.E R28, desc[UR36][R32.64] ;  /* 0x00000024201c7980 */ /* 0x000e24000c101900 */
[----:B0-----:R-:W-:-:S13]  /*37e0*/  FSETP.GT.AND P0, PT, R28, UR4, PT ;  /* 0x000000041c007c0b */ /* 0x001fda000bf04000 */
[----:B------:R-:W-:-:S04]  /*37f0*/  @P0 IMAD.WIDE R34, R19, 0x4, R6 ;  /* 0x0000000413220825 */ /* 0x000fc800078e0206 */
[----:B------:R-:W-:Y:S01]  /*3800*/  @P0 IMAD.WIDE R36, R19, 0x4, R20 ;  /* 0x0000000413240825 */ /* 0x000fe200078e0214 */
[----:B------:R0:W-:Y:S04]  /*3810*/  @P0 ST.E desc[UR36][R34.64], R0 ;  /* 0x0000000022000985 */ /* 0x0001e8000c101924 */
[----:B------:R1:W-:Y:S04]  /*3820*/  @P0 ST.E desc[UR36][R36.64], R31 ;  /* 0x0000001f24000985 */ /* 0x0003e8000c101924 */
[----:B------:R-:W2:Y:S01]  /*3830*/  @P0 LD.E R41, desc[UR36][R32.64] ;  /* 0x0000002420290980 */ /* 0x000ea2000c101900 */
[----:B------:R-:W-:-:S05]  /*3840*/  IADD3 R29, P1, PT, R30, R31, RZ ;  /* 0x0000001f1e1d7210 */ /* 0x000fca0007f3e0ff */
[----:B------:R-:W-:Y:S01]  /*3850*/  IMAD.X R38, RZ, RZ, RZ, P1 ;  /* 0x000000ffff267224 */ /* 0x000fe200008e06ff */
[----:B------:R-:W-:-:S04]  /*3860*/  LEA R28, P1, R29, R22, 0x2 ;  /* 0x000000161d1c7211 */ /* 0x000fc800078210ff */
[----:B------:R-:W-:Y:S01]  /*3870*/  LEA.HI.X R29, R29, R23, R38, 0x2, P1 ;  /* 0x000000171d1d7211 */ /* 0x000fe200008f1426 */
[----:B------:R-:W-:-:S05]  /*3880*/  @P0 IMAD.WIDE R38, R19, 0x4, R22 ;  /* 0x0000000413260825 */ /* 0x000fca00078e0216 */
[----:B--2---:R2:W-:Y:S04]  /*3890*/  @P0 ST.E desc[UR36][R38.64], R41 ;  /* 0x0000002926000985 */ /* 0x0045e8000c101924 */
[----:B------:R-:W3:Y:S01]  /*38a0*/  LD.E R40, desc[UR36][R28.64+0x4] ;  /* 0x000004241c287980 */ /* 0x000ee2000c101900 */
[----:B------:R-:W-:Y:S02]  /*38b0*/  @P0 IADD3 R19, PT, PT, R19, 0x1, RZ ;  /* 0x0000000113130810 */ /* 0x000fe40007ffe0ff */
[----:B---3--:R-:W-:-:S13]  /*38c0*/  FSETP.GT.AND P1, PT, R40, UR4, PT ;  /* 0x0000000428007c0b */ /* 0x008fda000bf24000 */
[----:B------:R-:W-:-:S04]  /*38d0*/  @P1 IMAD.WIDE R32, R19, 0x4, R6 ;  /* 0x0000000413201825 */ /* 0x000fc800078e0206 */
[----:B------:R-:W-:Y:S01]  /*38e0*/  @P1 VIADD R43, R31, 0x1 ;  /* 0x000000011f2b1836 */ /* 0x000fe20000000000 */
[----:B------:R-:W-:Y:S01]  /*38f0*/  @P1 ST.E desc[UR36][R32.64], R0 ;  /* 0x0000000020001985 */ /* 0x000fe2000c101924 */
[----:B0-----:R-:W-:-:S05]  /*3900*/  @P1 IMAD.WIDE R34, R19, 0x4, R20 ;  /* 0x0000000413221825 */ /* 0x001fca00078e0214 */
[----:B------:R0:W-:Y:S04]  /*3910*/  @P1 ST.E desc[UR36][R34.64], R43 ;  /* 0x0000002b22001985 */ /* 0x0001e8000c101924 */
[----:B------:R-:W3:Y:S01]  /*3920*/  @P1 LD.E R45, desc[UR36][R28.64+0x4] ;  /* 0x000004241c2d1980 */ /* 0x000ee2000c101900 */
[----:B-1----:R-:W-:-:S05]  /*3930*/  @P1 IMAD.WIDE R36, R19, 0x4, R22 ;  /* 0x0000000413241825 */ /* 0x002fca00078e0216 */
[----:B---3--:R1:W-:Y:S04]  /*3940*/  @P1 ST.E desc[UR36][R36.64], R45 ;  /* 0x0000002d24001985 */ /* 0x0083e8000c101924 */
[----:B--2---:R-:W2:Y:S01]  /*3950*/  LD.E R38, desc[UR36][R28.64+0x8] ;  /* 0x000008241c267980 */ /* 0x004ea2000c101900 */
[----:B------:R-:W-:Y:S02]  /*3960*/  @P1 IADD3 R19, PT, PT, R19, 0x1, RZ ;  /* 0x0000000113131810 */ /* 0x000fe40007ffe0ff */
[----:B--2---:R-:W-:-:S13]  /*3970*/  FSETP.GT.AND P0, PT, R38, UR4, PT ;  /* 0x0000000426007c0b */ /* 0x004fda000bf04000 */
[----:B------:R-:W-:-:S04]  /*3980*/  @P0 IMAD.WIDE R38, R19, 0x4, R6 ;  /* 0x0000000413260825 */ /* 0x000fc800078e0206 */
[----:B------:R-:W-:Y:S01]  /*3990*/  @P0 VIADD R47, R31, 0x2 ;  /* 0x000000021f2f0836 */ /* 0x000fe20000000000 */
[----:B------:R1:W-:Y:S01]  /*39a0*/  @P0 ST.E desc[UR36][R38.64], R0 ;  /* 0x0000000026000985 */ /* 0x0003e2000c101924 */
[----:B------:R-:W-:-:S05]  /*39b0*/  @P0 IMAD.WIDE R40, R19, 0x4, R20 ;  /* 0x0000000413280825 */ /* 0x000fca00078e0214 */
[----:B------:R1:W-:Y:S04]  /*39c0*/  @P0 ST.E desc[UR36][R40.64], R47 ;  /* 0x0000002f28000985 */ /* 0x0003e8000c101924 */
[----:B0-----:R-:W2:Y:S01]  /*39d0*/  @P0 LD.E R35, desc[UR36][R28.64+0x8] ;  /* 0x000008241c230980 */ /* 0x001ea2000c101900 */
[----:B------:R-:W-:-:S05]  /*39e0*/  @P0 IMAD.WIDE R32, R19, 0x4, R22 ;  /* 0x0000000413200825 */ /* 0x000fca00078e0216 */
[----:B--2---:R1:W-:Y:S04]  /*39f0*/  @P0 ST.E desc[UR36][R32.64], R35 ;  /* 0x0000002320000985 */ /* 0x0043e8000c101924 */
[----:B------:R-:W2:Y:S01]  /*3a00*/  LD.E R34, desc[UR36][R28.64+0xc] ;  /* 0x00000c241c227980 */ /* 0x000ea2000c101900 */
[----:B------:R-:W-:Y:S01]  /*3a10*/  BSSY.RECONVERGENT B3, `(.L_x_50) ;  /* 0x000000d000037945 */ /* 0x000fe20003800200 */
[----:B------:R-:W-:Y:S02]  /*3a20*/  @P0 IADD3 R19, PT, PT, R19, 0x1, RZ ;  /* 0x0000000113130810 */ /* 0x000fe40007ffe0ff */
[----:B--2---:R-:W-:-:S13]  /*3a30*/  FSETP.GT.AND P1, PT, R34, UR4, PT ;  /* 0x0000000422007c0b */ /* 0x004fda000bf24000 */
[----:B-1----:R-:W-:Y:S05]  /*3a40*/  @!P1 BRA `(.L_x_51) ;  /* 0x0000000000249947 */ /* 0x002fea0003800000 */
[----:B------:R-:W-:-:S04]  /*3a50*/  IMAD.WIDE R32, R19, 0x4, R6 ;  /* 0x0000000413207825 */ /* 0x000fc800078e0206 */
[----:B------:R-:W-:Y:S01]  /*3a60*/  VIADD R39, R31, 0x3 ;  /* 0x000000031f277836 */ /* 0x000fe20000000000 */
[----:B------:R0:W-:Y:S01]  /*3a70*/  ST.E desc[UR36][R32.64], R0 ;  /* 0x0000000020007985 */ /* 0x0001e2000c101924 */
[----:B------:R-:W-:-:S05]  /*3a80*/  IMAD.WIDE R34, R19, 0x4, R20 ;  /* 0x0000000413227825 */ /* 0x000fca00078e0214 */
[----:B------:R0:W-:Y:S04]  /*3a90*/  ST.E desc[UR36][R34.64], R39 ;  /* 0x0000002722007985 */ /* 0x0001e8000c101924 */
[----:B------:R-:W2:Y:S01]  /*3aa0*/  LD.E R29, desc[UR36][R28.64+0xc] ;  /* 0x00000c241c1d7980 */ /* 0x000ea2000c101900 */
[C---:B------:R-:W-:Y:S01]  /*3ab0*/  IMAD.WIDE R36, R19.reuse, 0x4, R22 ;  /* 0x0000000413247825 */ /* 0x040fe200078e0216 */
[----:B------:R-:W-:-:S04]  /*3ac0*/  IADD3 R19, PT, PT, R19, 0x1, RZ ;  /* 0x0000000113137810 */ /* 0x000fc80007ffe0ff */
[----:B--2---:R0:W-:Y:S03]  /*3ad0*/  ST.E desc[UR36][R36.64], R29 ;  /* 0x0000001d24007985 */ /* 0x0041e6000c101924 */
.L_x_51:
[----:B------:R-:W-:Y:S05]  /*3ae0*/  BSYNC.RECONVERGENT B3 ;  /* 0x0000000000037941 */ /* 0x000fea0003800200 */
.L_x_50:
[----:B------:R-:W-:-:S07]  /*3af0*/  VIADD R31, R31, 0x4 ;  /* 0x000000041f1f7836 */ /* 0x000fce0000000000 */
.L_x_49:
[----:B------:R-:W-:Y:S01]  /*3b00*/  ISETP.NE.AND P0, PT, R11, RZ, PT ;  /* 0x000000ff0b00720c */ /* 0x000fe20003f05270 */
[----:B------:R-:W-:-:S12]  /*3b10*/  BSSY.RECONVERGENT B3, `(.L_x_48) ;  /* 0x0000034000037945 */ /* 0x000fd80003800200 */
[----:B------:R-:W-:Y:S05]  /*3b20*/  @!P0 BRA `(.L_x_52) ;  /* 0x0000000000c88947 */ /* 0x000fea0003800000 */
[----:B------:R-:W-:-:S13]  /*3b30*/  ISETP.NE.AND P0, PT, R17, RZ, PT ;  /* 0x000000ff1100720c */ /* 0x000fda0003f05270 */
        /* <DEDUP_REMOVED lines=17> */
[----:B------:R-:W2:Y:S01]  /*3c50*/  LD.E R40, desc[UR36][R28.64+0x4] ;  /* 0x000004241c287980 */ /* 0x000ea2000c101900 */
[----:B------:R-:W-:Y:S01]  /*3c60*/  BSSY.RECONVERGENT B4, `(.L_x_54) ;  /* 0x000000d000047945 */ /* 0x000fe20003800200 */
[----:B------:R-:W-:Y:S02]  /*3c70*/  @P0 IADD3 R19, PT, PT, R19, 0x1, RZ ;  /* 0x0000000113130810 */ /* 0x000fe40007ffe0ff */
[----:B--2---:R-:W-:-:S13]  /*3c80*/  FSETP.GT.AND P1, PT, R40, UR4, PT ;  /* 0x0000000428007c0b */ /* 0x004fda000bf24000 */
[----:B0-----:R-:W-:Y:S05]  /*3c90*/  @!P1 BRA `(.L_x_55) ;  /* 0x0000000000249947 */ /* 0x001fea0003800000 */
        /* <DEDUP_REMOVED lines=9> */
.L_x_55:
[----:B------:R-:W-:Y:S05]  /*3d30*/  BSYNC.RECONVERGENT B4 ;  /* 0x0000000000047941 */ /* 0x000fea0003800200 */
.L_x_54:
[----:B------:R-:W-:-:S07]  /*3d40*/  VIADD R31, R31, 0x2 ;  /* 0x000000021f1f7836 */ /* 0x000fce0000000000 */
.L_x_53:
[----:B------:R-:W-:-:S13]  /*3d50*/  ISETP.NE.AND P0, PT, R13, RZ, PT ;  /* 0x000000ff0d00720c */ /* 0x000fda0003f05270 */
[----:B------:R-:W-:Y:S05]  /*3d60*/  @!P0 BRA `(.L_x_52) ;  /* 0x0000000000388947 */ /* 0x000fea0003800000 */
[----:B0-----:R-:W-:Y:S01]  /*3d70*/  IADD3 R29, PT, PT, R30, R31, RZ ;  /* 0x0000001f1e1d7210 */ /* 0x001fe20007ffe0ff */
[----:B------:R-:W0:Y:S04]  /*3d80*/  LDCU UR4, c[0x0][0x3a8] ;  /* 0x00007500ff0477ac */ /* 0x000e280008000800 */
[----:B------:R-:W-:-:S05]  /*3d90*/  IMAD.WIDE.U32 R28, R29, 0x4, R22 ;  /* 0x000000041d1c7825 */ /* 0x000fca00078e0016 */
[----:B------:R-:W0:Y:S02]  /*3da0*/  LD.E R30, desc[UR36][R28.64] ;  /* 0x000000241c1e7980 */ /* 0x000e24000c101900 */
[----:B0-----:R-:W-:-:S13]  /*3db0*/  FSETP.GT.AND P0, PT, R30, UR4, PT ;  /* 0x000000041e007c0b */ /* 0x001fda000bf04000 */
[----:B------:R-:W-:Y:S05]  /*3dc0*/  @!P0 BRA `(.L_x_52) ;  /* 0x0000000000208947 */ /* 0x000fea0003800000 */
[----:B-1----:R-:W-:-:S04]  /*3dd0*/  IMAD.WIDE R32, R19, 0x4, R6 ;  /* 0x0000000413207825 */ /* 0x002fc800078e0206 */
[C---:B------:R-:W-:Y:S01]  /*3de0*/  IMAD.WIDE R34, R19.reuse, 0x4, R20 ;  /* 0x0000000413227825 */ /* 0x040fe200078e0214 */
[----:B------:R2:W-:Y:S04]  /*3df0*/  ST.E desc[UR36][R32.64], R0 ;  /* 0x0000000020007985 */ /* 0x0005e8000c101924 */
[----:B------:R2:W-:Y:S04]  /*3e00*/  ST.E desc[UR36][R34.64], R31 ;  /* 0x0000001f22007985 */ /* 0x0005e8000c101924 */
[----:B------:R-:W3:Y:S01]  /*3e10*/  LD.E R29, desc[UR36][R28.64] ;  /* 0x000000241c1d7980 */ /* 0x000ee2000c101900 */
[----:B------:R-:W-:-:S04]  /*3e20*/  IMAD.WIDE R36, R19, 0x4, R22 ;  /* 0x0000000413247825 */ /* 0x000fc800078e0216 */
[----:B------:R-:W-:Y:S01]  /*3e30*/  VIADD R19, R19, 0x1 ;  /* 0x0000000113137836 */ /* 0x000fe20000000000 */
[----:B---3--:R2:W-:Y:S06]  /*3e40*/  ST.E desc[UR36][R36.64], R29 ;  /* 0x0000001d24007985 */ /* 0x0085ec000c101924 */
.L_x_52:
[----:B------:R-:W-:Y:S05]  /*3e50*/  BSYNC.RECONVERGENT B3 ;  /* 0x0000000000037941 */ /* 0x000fea0003800200 */
.L_x_48:
[----:B012---:R-:W-:-:S04]  /*3e60*/  IADD3 R0, PT, PT, R0, 0x1, RZ ;  /* 0x0000000100007810 */ /* 0x007fc80007ffe0ff */
[----:B------:R-:W-:-:S13]  /*3e70*/  ISETP.NE.AND P0, PT, R0, R15, PT ;  /* 0x0000000f0000720c */ /* 0x000fda0003f05270 */
[----:B------:R-:W-:Y:S05]  /*3e80*/  @P0 BRA `(.L_x_56) ;  /* 0xfffffff0009c0947 */ /* 0x000fea000383ffff */
.L_x_44:
[----:B------:R-:W-:Y:S05]  /*3e90*/  BSYNC.RECONVERGENT B2 ;  /* 0x0000000000027941 */ /* 0x000fea0003800200 */
.L_x_43:
[----:B------:R-:W-:Y:S01]  /*3ea0*/  ISETP.GE.AND P0, PT, R19, 0x2, PT ;  /* 0x000000021300780c */ /* 0x000fe20003f06270 */
[----:B------:R-:W-:-:S12]  /*3eb0*/  BSSY.RECONVERGENT B2, `(.L_x_57) ;  /* 0x0000025000027945 */ /* 0x000fd80003800200 */
[----:B------:R-:W-:Y:S05]  /*3ec0*/  @!P0 BRA `(.L_x_58) ;  /* 0x00000000008c8947 */ /* 0x000fea0003800000 */
[----:B------:R-:W-:-:S07]  /*3ed0*/  IMAD.MOV.U32 R17, RZ, RZ, 0x1 ;  /* 0x00000001ff117424 */ /* 0x000fce00078e00ff */
.L_x_62:
[----:B-1----:R-:W-:-:S04]  /*3ee0*/  IMAD.WIDE.U32 R28, R17, 0x4, R22 ;  /* 0x00000004111c7825 */ /* 0x002fc800078e0016 */
[C---:B------:R-:W-:Y:S01]  /*3ef0*/  IMAD.WIDE.U32 R30, R17.reuse, 0x4, R6 ;  /* 0x00000004111e7825 */ /* 0x040fe200078e0006 */
[----:B0-----:R0:W5:Y:S03]  /*3f00*/  LD.E R39, desc[UR36][R28.64] ;  /* 0x000000241c277980 */ /* 0x001166000c101900 */
[----:B------:R-:W-:Y:S01]  /*3f10*/  IMAD.WIDE.U32 R32, R17, 0x4, R20 ;  /* 0x0000000411207825 */ /* 0x000fe200078e0014 */
[----:B------:R0:W5:Y:S04]  /*3f20*/  LD.E R41, desc[UR36][R30.64] ;  /* 0x000000241e297980 */ /* 0x000168000c101900 */
[----:B------:R0:W5:Y:S01]  /*3f30*/  LD.E R43, desc[UR36][R32.64] ;  /* 0x00000024202b7980 */ /* 0x000162000c101900 */
[----:B------:R-:W-:Y:S01]  /*3f40*/  BSSY.RECONVERGENT B3, `(.L_x_59) ;  /* 0x0000012000037945 */ /* 0x000fe20003800200 */
[----:B------:R-:W-:-:S07]  /*3f50*/  MOV R0, R17 ;  /* 0x0000001100007202 */ /* 0x000fce0000000f00 */
.L_x_61:
[----:B------:R-:W-:-:S04]  /*3f60*/  VIADD R45, R0, 0xffffffff ;  /* 0xffffffff002d7836 */ /* 0x000fc80000000000 */
[----:B01----:R-:W-:-:S05]  /*3f70*/  IMAD.WIDE.U32 R32, R45, 0x4, R22 ;  /* 0x000000042d207825 */ /* 0x003fca00078e0016 */
[----:B------:R-:W2:Y:S02]  /*3f80*/  LD.E R18, desc[UR36][R32.64] ;  /* 0x0000002420127980 */ /* 0x000ea4000c101900 */
[----:B--2--5:R-:W-:-:S13]  /*3f90*/  FSETP.GEU.AND P0, PT, R18, R39, PT ;  /* 0x000000271200720b */ /* 0x024fda0003f0e000 */
[----:B------:R-:W-:Y:S05]  /*3fa0*/  @P0 BRA `(.L_x_60) ;  /* 0x00000000002c0947 */ /* 0x000fea0003800000 */
[C---:B------:R-:W-:Y:S01]  /*3fb0*/  IMAD.WIDE.U32 R28, R45.reuse, 0x4, R6 ;  /* 0x000000042d1c7825 */ /* 0x040fe200078e0006 */
[----:B------:R1:W-:Y:S04]  /*3fc0*/  ST.E desc[UR36][R32.64+0x4], R18 ;  /* 0x0000041220007985 */ /* 0x0003e8000c101924 */
[----:B------:R-:W2:Y:S01]  /*3fd0*/  LD.E R35, desc[UR36][R28.64] ;  /* 0x000000241c237980 */ /* 0x000ea2000c101900 */
[----:B------:R-:W-:-:S03]  /*3fe0*/  IMAD.WIDE.U32 R30, R45, 0x4, R20 ;  /* 0x000000042d1e7825 */ /* 0x000fc600078e0014 */
[----:B--2---:R1:W-:Y:S04]  /*3ff0*/  ST.E desc[UR36][R28.64+0x4], R35 ;  /* 0x000004231c007985 */ /* 0x0043e8000c101924 */
[----:B------:R-:W2:Y:S01]  /*4000*/  LD.E R37, desc[UR36][R30.64] ;  /* 0x000000241e257980 */ /* 0x000ea2000c101900 */
[----:B------:R-:W-:Y:S02]  /*4010*/  ISETP.GT.AND P0, PT, R0, 0x1, PT ;  /* 0x000000010000780c */ /* 0x000fe40003f04270 */
[----:B------:R-:W-:Y:S01]  /*4020*/  MOV R0, R45 ;  /* 0x0000002d00007202 */ /* 0x000fe20000000f00 */
[----:B--2---:R1:W-:Y:S10]  /*4030*/  ST.E desc[UR36][R30.64+0x4], R37 ;  /* 0x000004251e007985 */ /* 0x0043f4000c101924 */
[----:B------:R-:W-:Y:S05]  /*4040*/  @P0 BRA `(.L_x_61) ;  /* 0xfffffffc00c40947 */ /* 0x000fea000383ffff */
[----:B------:R-:W-:-:S07]  /*4050*/  IMAD.MOV.U32 R0, RZ, RZ, RZ ;  /* 0x000000ffff007224 */ /* 0x000fce00078e00ff */
.L_x_60:
[----:B------:R-:W-:Y:S05]  /*4060*/  BSYNC.RECONVERGENT B3 ;  /* 0x0000000000037941 */ /* 0x000fea0003800200 */
.L_x_59:
[----:B-1----:R-:W-:Y:S01]  /*4070*/  IMAD.WIDE R28, R0, 0x4, R22 ;  /* 0x00000004001c7825 */ /* 0x002fe200078e0216 */
[----:B------:R-:W-:-:S03]  /*4080*/  IADD3 R17, PT, PT, R17, 0x1, RZ ;  /* 0x0000000111117810 */ /* 0x000fc60007ffe0ff */
[C---:B------:R-:W-:Y:S01]  /*4090*/  IMAD.WIDE R30, R0.reuse, 0x4, R6 ;  /* 0x00000004001e7825 */ /* 0x040fe200078e0206 */
[----:B------:R1:W-:Y:S01]  /*40a0*/  ST.E desc[UR36][R28.64], R39 ;  /* 0x000000271c007985 */ /* 0x0003e2000c101924 */
[----:B------:R-:W-:Y:S02]  /*40b0*/  ISETP.NE.AND P0, PT, R17, R19, PT ;  /* 0x000000131100720c */ /* 0x000fe40003f05270 */
[----:B------:R-:W-:Y:S01]  /*40c0*/  IMAD.WIDE R32, R0, 0x4, R20 ;  /* 0x0000000400207825 */ /* 0x000fe200078e0214 */
[----:B------:R1:W-:Y:S04]  /*40d0*/  ST.E desc[UR36][R30.64], R41 ;  /* 0x000000291e007985 */ /* 0x0003e8000c101924 */
[----:B------:R1:W-:Y:S06]  /*40e0*/  ST.E desc[UR36][R32.64], R43 ;  /* 0x0000002b20007985 */ /* 0x0003ec000c101924 */
[----:B------:R-:W-:Y:S05]  /*40f0*/  @P0 BRA `(.L_x_62) ;  /* 0xfffffffc00780947 */ /* 0x000fea000383ffff */
.L_x_58:
[----:B------:R-:W-:Y:S05]  /*4100*/  BSYNC.RECONVERGENT B2 ;  /* 0x0000000000027941 */ /* 0x000fea0003800200 */
.L_x_57:
[----:B------:R-:W-:Y:S01]  /*4110*/  VIMNMX R19, PT, PT, R15, R19, PT ;  /* 0x000000130f137248 */ /* 0x000fe20003fe0100 */
[----:B------:R-:W-:Y:S03]  /*4120*/  BSSY.RECONVERGENT B2, `(.L_x_63) ;  /* 0x0000069000027945 */ /* 0x000fe60003800200 */
[----:B------:R-:W-:-:S13]  /*4130*/  ISETP.GE.AND P0, PT, R19, 0x1, PT ;  /* 0x000000011300780c */ /* 0x000fda0003f06270 */
[----:B------:R-:W-:Y:S05]  /*4140*/  @!P0 BRA `(.L_x_64) ;  /* 0x0000000400988947 */ /* 0x000fea0003800000 */
[C---:B------:R-:W-:Y:S01]  /*4150*/  ISETP.GE.U32.AND P0, PT, R19.reuse, 0x4, PT ;  /* 0x000000041300780c */ /* 0x040fe20003f06070 */
[----:B------:R-:W-:Y:S01]  /*4160*/  BSSY.RECONVERGENT B3, `(.L_x_65) ;  /* 0x0000038000037945 */ /* 0x000fe20003800200 */
[----:B------:R-:W-:Y:S01]  /*4170*/  LOP3.LUT R38, R19, 0x3, RZ, 0xc0, !PT ;  /* 0x0000000313267812 */ /* 0x000fe200078ec0ff */
[----:B------:R-:W-:-:S10]  /*4180*/  IMAD.MOV.U32 R15, RZ, RZ, RZ ;  /* 0x000000ffff0f7224 */ /* 0x000fd400078e00ff */
[----:B------:R-:W-:Y:S05]  /*4190*/  @!P0 BRA `(.L_x_66) ;  /* 0x0000000000d08947 */ /* 0x000fea0003800000 */
[----:B------:R-:W-:Y:S01]  /*41a0*/  HFMA2 R17, -RZ, RZ, 0, 0 ;  /* 0x00000000ff117431 */ /* 0x000fe200000001ff */
[----:B------:R-:W-:-:S07]  /*41b0*/  LOP3.LUT R15, R19, 0x7ffffffc, RZ, 0xc0, !PT ;  /* 0x7ffffffc130f7812 */ /* 0x000fce00078ec0ff */
.L_x_69:
[----:B0-----:R-:W-:-:S05]  /*41c0*/  IMAD.WIDE.U32 R18, R17, 0x4, R6 ;  /* 0x0000000411127825 */ /* 0x001fca00078e0006 */
[----:B------:R-:W2:Y:S02]  /*41d0*/  LD.E R35, desc[UR36][R18.64] ;  /* 0x0000002412237980 */ /* 0x000ea4000c101900 */
[----:B--2---:R-:W-:-:S05]  /*41e0*/  IMAD.WIDE R34, R35, 0x4, R24 ;  /* 0x0000000423227825 */ /* 0x004fca00078e0218 */
[----:B------:R-:W2:Y:S01]  /*41f0*/  LD.E R0, desc[UR36][R34.64] ;  /* 0x0000002422007980 */ /* 0x000ea2000c101900 */
[----:B-1----:R-:W-:Y:S01]  /*4200*/  IMAD.WIDE.U32 R28, R17, 0x4, R20 ;  /* 0x00000004111c7825 */ /* 0x002fe200078e0014 */
[----:B--2---:R-:W-:-:S13]  /*4210*/  ISETP.NE.AND P0, PT, R0, -0x1, PT ;  /* 0xffffffff0000780c */ /* 0x004fda0003f05270 */
[----:B0-----:R-:W2:Y:S01]  /*4220*/  @!P0 LD.E R39, desc[UR36][R28.64] ;  /* 0x000000241c278980 */ /* 0x001ea2000c101900 */
[----:B------:R-:W-:Y:S01]  /*4230*/  IMAD.MOV.U32 R33, RZ, RZ, 0x1 ;  /* 0x00000001ff217424 */ /* 0x000fe200078e00ff */
[C---:B--2---:R-:W-:Y:S02]  /*4240*/  @!P0 IADD3 R30, P1, PT, R39.reuse, R4, RZ ;  /* 0x00000004271e8210 */ /* 0x044fe40007f3e0ff */
[----:B------:R-:W-:Y:S02]  /*4250*/  @!P0 ST.E desc[UR36][R34.64], R39 ;  /* 0x0000002722008985 */ /* 0x000fe4000c101924 */
[----:B------:R-:W-:-:S05]  /*4260*/  @!P0 LEA.HI.X.SX32 R31, R39, R5, 0x1, P1 ;  /* 0x00000005271f8211 */ /* 0x000fca00008f0eff */
[----:B------:R0:W-:Y:S04]  /*4270*/  @!P0 ST.E.U8 desc[UR36][R30.64], R33 ;  /* 0x000000211e008985 */ /* 0x0001e8000c101124 */
[----:B------:R-:W2:Y:S02]  /*4280*/  LD.E R37, desc[UR36][R18.64+0x4] ;  /* 0x0000042412257980 */ /* 0x000ea4000c101900 */
[----:B--2---:R-:W-:-:S05]  /*4290*/  IMAD.WIDE R36, R37, 0x4, R24 ;  /* 0x0000000425247825 */ /* 0x004fca00078e0218 */
[----:B------:R-:W2:Y:S02]  /*42a0*/  LD.E R0, desc[UR36][R36.64] ;  /* 0x0000002424007980 */ /* 0x000ea4000c101900 */
[----:B--2---:R-:W-:-:S13]  /*42b0*/  ISETP.NE.AND P0, PT, R0, -0x1, PT ;  /* 0xffffffff0000780c */ /* 0x004fda0003f05270 */
[----:B------:R-:W2:Y:S01]  /*42c0*/  @!P0 LD.E R41, desc[UR36][R28.64+0x4] ;  /* 0x000004241c298980 */ /* 0x000ea2000c101900 */
[----:B------:R-:W-:-:S04]  /*42d0*/  MOV R0, 0x1 ;  /* 0x0000000100007802 */ /* 0x000fc80000000f00 */
[----:B0-----:R-:W-:Y:S02]  /*42e0*/  @!P0 PRMT R31, R0, 0x7610, R31 ;  /* 0x00007610001f8816 */ /* 0x001fe4000000001f */
[C---:B--2---:R-:W-:Y:S01]  /*42f0*/  @!P0 IADD3 R32, P1, PT, R41.reuse, R4, RZ ;  /* 0x0000000429208210 */ /* 0x044fe20007f3e0ff */
[----:B------:R0:W-:Y:S03]  /*4300*/  @!P0 ST.E desc[UR36][R36.64], R41 ;  /* 0x0000002924008985 */ /* 0x0001e6000c101924 */
[----:B------:R-:W-:-:S05]  /*4310*/  @!P0 LEA.HI.X.SX32 R33, R41, R5, 0x1, P1 ;  /* 0x0000000529218211 */ /* 0x000fca00008f0eff */
[----:B------:R1:W-:Y:S04]  /*4320*/  @!P0 ST.E.U8 desc[UR36][R32.64], R31 ;  /* 0x0000001f20008985 */ /* 0x0003e8000c101124 */
[----:B------:R-:W2:Y:S02]  /*4330*/  LD.E R35, desc[UR36][R18.64+0x8] ;  /* 0x0000082412237980 */ /* 0x000ea4000c101900 */
[----:B--2---:R-:W-:-:S05]  /*4340*/  IMAD.WIDE R34, R35, 0x4, R24 ;  /* 0x0000000423227825 */ /* 0x004fca00078e0218 */
[----:B------:R-:W2:Y:S02]  /*4350*/  LD.E R0, desc[UR36][R34.64] ;  /* 0x0000002422007980 */ /* 0x000ea4000c101900 */
[----:B--2---:R-:W-:-:S13]  /*4360*/  ISETP.NE.AND P0, PT, R0, -0x1, PT ;  /* 0xffffffff0000780c */ /* 0x004fda0003f05270 */
[----:B------:R-:W2:Y:S01]  /*4370*/  @!P0 LD.E R39, desc[UR36][R28.64+0x8] ;  /* 0x000008241c278980 */ /* 0x000ea2000c101900 */
[----:B------:R-:W-:-:S05]  /*4380*/  IMAD.MOV.U32 R0, RZ, RZ, 0x1 ;  /* 0x00000001ff007424 */ /* 0x000fca00078e00ff */
[----:B0-----:R-:W-:Y:S02]  /*4390*/  @!P0 PRMT R37, R0, 0x7610, R37 ;  /* 0x0000761000258816 */ /* 0x001fe40000000025 */
[C---:B--2---:R-:W-:Y:S01]  /*43a0*/  @!P0 IADD3 R30, P1, PT, R39.reuse, R4, RZ ;  /* 0x00000004271e8210 */ /* 0x044fe20007f3e0ff */
[----:B------:R0:W-:Y:S03]  /*43b0*/  @!P0 ST.E desc[UR36][R34.64], R39 ;  /* 0x0000002722008985 */ /* 0x0001e6000c101924 */
[----:B-1----:R-:W-:-:S05]  /*43c0*/  @!P0 LEA.HI.X.SX32 R31, R39, R5, 0x1, P1 ;  /* 0x00000005271f8211 */ /* 0x002fca00008f0eff */
[----:B------:R0:W-:Y:S04]  /*43d0*/  @!P0 ST.E.U8 desc[UR36][R30.64], R37 ;  /* 0x000000251e008985 */ /* 0x0001e8000c101124 */
[----:B------:R-:W2:Y:S02]  /*43e0*/  LD.E R33, desc[UR36][R18.64+0xc] ;  /* 0x00000c2412217980 */ /* 0x000ea4000c101900 */
[----:B--2---:R-:W-:-:S05]  /*43f0*/  IMAD.WIDE R32, R33, 0x4, R24 ;  /* 0x0000000421207825 */ /* 0x004fca00078e0218 */
[----:B------:R-:W2:Y:S01]  /*4400*/  LD.E R0, desc[UR36][R32.64] ;  /* 0x0000002420007980 */ /* 0x000ea2000c101900 */
[----:B------:R-:W-:Y:S01]  /*4410*/  IADD3 R17, PT, PT, R17, 0x4, RZ ;  /* 0x0000000411117810 */ /* 0x000fe20007ffe0ff */
[----:B------:R-:W-:Y:S03]  /*4420*/  BSSY.RECONVERGENT B4, `(.L_x_67) ;  /* 0x000000a000047945 */ /* 0x000fe60003800200 */
[----:B------:R-:W-:Y:S02]  /*4430*/  ISETP.NE.AND P1, PT, R17, R15, PT ;  /* 0x0000000f1100720c */ /* 0x000fe40003f25270 */
[----:B--2---:R-:W-:-:S13]  /*4440*/  ISETP.NE.AND P0, PT, R0, -0x1, PT ;  /* 0xffffffff0000780c */ /* 0x004fda0003f05270 */
[----:B0-----:R-:W-:Y:S05]  /*4450*/  @P0 BRA `(.L_x_68) ;  /* 0x0000000000180947 */ /* 0x001fea0003800000 */
[----:B------:R-:W2:Y:S01]  /*4460*/  LD.E R29, desc[UR36][R28.64+0xc] ;  /* 0x00000c241c1d7980 */ /* 0x000ea2000c101900 */
[----:B------:R-:W-:Y:S01]  /*4470*/  IMAD.MOV.U32 R0, RZ, RZ, 0x1 ;  /* 0x00000001ff007424 */ /* 0x000fe200078e00ff */
[C---:B--2---:R-:W-:Y:S02]  /*4480*/  IADD3 R18, P0, PT, R29.reuse, R4, RZ ;  /* 0x000000041d127210 */ /* 0x044fe40007f1e0ff */
[----:B------:R0:W-:Y:S02]  /*4490*/  ST.E desc[UR36][R32.64], R29 ;  /* 0x0000001d20007985 */ /* 0x0001e4000c101924 */
[----:B------:R-:W-:-:S05]  /*44a0*/  LEA.HI.X.SX32 R19, R29, R5, 0x1, P0 ;  /* 0x000000051d137211 */ /* 0x000fca00000f0eff */
[----:B------:R0:W-:Y:S04]  /*44b0*/  ST.E.U8 desc[UR36][R18.64], R0 ;  /* 0x0000000012007985 */ /* 0x0001e8000c101124 */
.L_x_68:
[----:B------:R-:W-:Y:S05]  /*44c0*/  BSYNC.RECONVERGENT B4 ;  /* 0x0000000000047941 */ /* 0x000fea0003800200 */
.L_x_67:
[----:B------:R-:W-:Y:S05]  /*44d0*/  @P1 BRA `(.L_x_69) ;  /* 0xfffffffc00381947 */ /* 0x000fea000383ffff */
.L_x_66:
[----:B------:R-:W-:Y:S05]  /*44e0*/  BSYNC.RECONVERGENT B3 ;  /* 0x0000000000037941 */ /* 0x000fea0003800200 */
.L_x_65:
[----:B------:R-:W-:-:S13]  /*44f0*/  ISETP.NE.AND P0, PT, R38, RZ, PT ;  /* 0x000000ff2600720c */ /* 0x000fda0003f05270 */
[----:B------:R-:W-:Y:S05]  /*4500*/  @!P0 BRA `(.L_x_64) ;  /* 0x0000000000a88947 */ /* 0x000fea0003800000 */
[----:B0-----:R-:W-:-:S05]  /*4510*/  IMAD.WIDE.U32 R18, R15, 0x4, R6 ;  /* 0x000000040f127825 */ /* 0x001fca00078e0006 */
[----:B-1----:R-:W2:Y:S02]  /*4520*/  LD.E R31, desc[UR36][R18.64] ;  /* 0x00000024121f7980 */ /* 0x002ea4000c101900 */
[----:B--2---:R-:W-:-:S05]  /*4530*/  IMAD.WIDE R30, R31, 0x4, R24 ;  /* 0x000000041f1e7825 */ /* 0x004fca00078e0218 */
[----:B------:R-:W2:Y:S01]  /*4540*/  LD.E R0, desc[UR36][R30.64] ;  /* 0x000000241e007980 */ /* 0x000ea2000c101900 */
[----:B------:R-:W-:Y:S01]  /*4550*/  BSSY.RECONVERGENT B3, `(.L_x_70) ;  /* 0x000000b000037945 */ /* 0x000fe20003800200 */
[----:B------:R-:W-:Y:S01]  /*4560*/  ISETP.NE.AND P1, PT, R38, 0x1, PT ;  /* 0x000000012600780c */ /* 0x000fe20003f25270 */
[----:B------:R-:W-:Y:S01]  /*4570*/  IMAD.WIDE.U32 R20, R15, 0x4, R20 ;  /* 0x000000040f147825 */ /* 0x000fe200078e0014 */
[----:B--2---:R-:W-:-:S13]  /*4580*/  ISETP.NE.AND P0, PT, R0, -0x1, PT ;  /* 0xffffffff0000780c */ /* 0x004fda0003f05270 */
[----:B------:R-:W-:Y:S05]  /*4590*/  @P0 BRA `(.L_x_71) ;  /* 0x0000000000180947 */ /* 0x000fea0003800000 */
[----:B------:R-:W2:Y:S01]  /*45a0*/  LD.E R15, desc[UR36][R20.64] ;  /* 0x00000024140f7980 */ /* 0x000ea2000c101900 */
[----:B------:R-:W-:Y:S02]  /*45b0*/  MOV R0, 0x1 ;  /* 0x0000000100007802 */ /* 0x000fe40000000f00 */
[C---:B--2---:R-:W-:Y:S01]  /*45c0*/  IADD3 R28, P0, PT, R15.reuse, R4, RZ ;  /* 0x000000040f1c7210 */ /* 0x044fe20007f1e0ff */
[----:B------:R0:W-:Y:S03]  /*45d0*/  ST.E desc[UR36][R30.64], R15 ;  /* 0x0000000f1e007985 */ /* 0x0001e6000c101924 */
[----:B------:R-:W-:-:S05]  /*45e0*/  LEA.HI.X.SX32 R29, R15, R5, 0x1, P0 ;  /* 0x000000050f1d7211 */ /* 0x000fca00000f0eff */
[----:B------:R0:W-:Y:S04]  /*45f0*/  ST.E.U8 desc[UR36][R28.64], R0 ;  /* 0x000000001c007985 */ /* 0x0001e8000c101124 */
.L_x_71:
[----:B------:R-:W-:Y:S05]  /*4600*/  BSYNC.RECONVERGENT B3 ;  /* 0x0000000000037941 */ /* 0x000fea0003800200 */
.L_x_70:
[----:B------:R-:W-:Y:S05]  /*4610*/  @!P1 BRA `(.L_x_64) ;  /* 0x0000000000649947 */ /* 0x000fea0003800000 */
[----:B0-----:R-:W2:Y:S02]  /*4620*/  LD.E R31, desc[UR36][R18.64+0x4] ;  /* 0x00000424121f7980 */ /* 0x001ea4000c101900 */
[----:B--2---:R-:W-:-:S05]  /*4630*/  IMAD.WIDE R30, R31, 0x4, R24 ;  /* 0x000000041f1e7825 */ /* 0x004fca00078e0218 */
[----:B------:R-:W2:Y:S01]  /*4640*/  LD.E R0, desc[UR36][R30.64] ;  /* 0x000000241e007980 */ /* 0x000ea2000c101900 */
[----:B------:R-:W-:Y:S01]  /*4650*/  BSSY.RECONVERGENT B3, `(.L_x_72) ;  /* 0x000000a000037945 */ /* 0x000fe20003800200 */
[----:B------:R-:W-:Y:S02]  /*4660*/  ISETP.NE.AND P1, PT, R38, 0x2, PT ;  /* 0x000000022600780c */ /* 0x000fe40003f25270 */
[----:B--2---:R-:W-:-:S13]  /*4670*/  ISETP.NE.AND P0, PT, R0, -0x1, PT ;  /* 0xffffffff0000780c */ /* 0x004fda0003f05270 */
[----:B------:R-:W-:Y:S05]  /*4680*/  @P0 BRA `(.L_x_73) ;  /* 0x0000000000180947 */ /* 0x000fea0003800000 */
[----:B------:R-:W2:Y:S01]  /*4690*/  LD.E R15, desc[UR36][R20.64+0x4] ;  /* 0x00000424140f7980 */ /* 0x000ea2000c101900 */
[----:B------:R-:W-:Y:S01]  /*46a0*/  IMAD.MOV.U32 R0, RZ, RZ, 0x1 ;  /* 0x00000001ff007424 */ /* 0x000fe200078e00ff */
[C---:B--2---:R-:W-:Y:S02]  /*46b0*/  IADD3 R28, P0, PT, R15.reuse, R4, RZ ;  /* 0x000000040f1c7210 */ /* 0x044fe40007f1e0ff */
[----:B------:R0:W-:Y:S02]  /*46c0*/  ST.E desc[UR36][R30.64], R15 ;  /* 0x0000000f1e007985 */ /* 0x0001e4000c101924 */
[----:B------:R-:W-:-:S05]  /*46d0*/  LEA.HI.X.SX32 R29, R15, R5, 0x1, P0 ;  /* 0x000000050f1d7211 */ /* 0x000fca00000f0eff */
[----:B------:R0:W-:Y:S04]  /*46e0*/  ST.E.U8 desc[UR36][R28.64], R0 ;  /* 0x000000001c007985 */ /* 0x0001e8000c101124 */
.L_x_73:
[----:B------:R-:W-:Y:S05]  /*46f0*/  BSYNC.RECONVERGENT B3 ;  /* 0x0000000000037941 */ /* 0x000fea0003800200 */
.L_x_72:
[----:B------:R-:W-:Y:S05]  /*4700*/  @!P1 BRA `(.L_x_64) ;  /* 0x0000000000289947 */ /* 0x000fea0003800000 */
[----:B0-----:R-:W2:Y:S02]  /*4710*/  LD.E R31, desc[UR36][R18.64+0x8] ;  /* 0x00000824121f7980 */ /* 0x001ea4000c101900 */
[----:B--2---:R-:W-:-:S05]  /*4720*/  IMAD.WIDE R30, R31, 0x4, R24 ;  /* 0x000000041f1e7825 */ /* 0x004fca00078e0218 */
[----:B------:R-:W2:Y:S02]  /*4730*/  LD.E R0, desc[UR36][R30.64] ;  /* 0x000000241e007980 */ /* 0x000ea4000c101900 */
[----:B--2---:R-:W-:-:S13]  /*4740*/  ISETP.NE.AND P0, PT, R0, -0x1, PT ;  /* 0xffffffff0000780c */ /* 0x004fda0003f05270 */
[----:B------:R-:W2:Y:S01]  /*4750*/  @!P0 LD.E R21, desc[UR36][R20.64+0x8] ;  /* 0x0000082414158980 */ /* 0x000ea2000c101900 */
[----:B------:R-:W-:Y:S01]  /*4760*/  HFMA2 R0, -RZ, RZ, 0, 5.9604644775390625e-08 ;  /* 0x00000001ff007431 */ /* 0x000fe200000001ff */
[C---:B--2---:R-:W-:Y:S02]  /*4770*/  @!P0 IADD3 R28, P1, PT, R21.reuse, R4, RZ ;  /* 0x00000004151c8210 */ /* 0x044fe40007f3e0ff */
[----:B------:R2:W-:Y:S02]  /*4780*/  @!P0 ST.E desc[UR36][R30.64], R21 ;  /* 0x000000151e008985 */ /* 0x0005e4000c101924 */
[----:B------:R-:W-:-:S05]  /*4790*/  @!P0 LEA.HI.X.SX32 R29, R21, R5, 0x1, P1 ;  /* 0x00000005151d8211 */ /* 0x000fca00008f0eff */
[----:B------:R2:W-:Y:S04]  /*47a0*/  @!P0 ST.E.U8 desc[UR36][R28.64], R0 ;  /* 0x000000001c008985 */ /* 0x0005e8000c101124 */
.L_x_64:
[----:B------:R-:W-:Y:S05]  /*47b0*/  BSYNC.RECONVERGENT B2 ;  /* 0x0000000000027941 */ /* 0x000fea0003800200 */
.L_x_63:
[----:B012---:R-:W2:Y:S01]  /*47c0*/  LDG.E R28, desc[UR36][R26.64+0x14] ;  /* 0x000014241a1c7981 */ /* 0x007ea2000c1e1900 */
[----:B------:R-:W-:Y:S01]  /*47d0*/  BSSY.RECONVERGENT B3, `(.L_x_74) ;  /* 0x000015a000037945 */ /* 0x000fe20003800200 */
[----:B--2---:R-:W0:Y:S02]  /*47e0*/  F2I.TRUNC.NTZ R28, R28 ;  /* 0x0000001c001c7305 */ /* 0x004e24000020f100 */
[----:B0-----:R-:W-:-:S13]  /*47f0*/  ISETP.GE.AND P0, PT, R28, 0x1, PT ;  /* 0x000000011c00780c */ /* 0x001fda0003f06270 */
[----:B------:R-:W-:Y:S05]  /*4800*/  @!P0 BRA `(.L_x_75) ;  /* 0x0000001400588947 */ /* 0x000fea0003800000 */
[----:B------:R0:W5:Y:S04]  /*4810*/  LDG.E R21, desc[UR36][R26.64+0x4] ;  /* 0x000004241a157981 */ /* 0x000168000c1e1900 */
[----:B------:R0:W5:Y:S01]  /*4820*/  LDG.E R20, desc[UR36][R26.64] ;  /* 0x000000241a147981 */ /* 0x000162000c1e1900 */
[----:B------:R-:W-:-:S07]  /*4830*/  IMAD.MOV.U32 R19, RZ, RZ, RZ ;  /* 0x000000ffff137224 */ /* 0x000fce00078e00ff */
.L_x_93:
[----:B------:R-:W-:-:S05]  /*4840*/  IMAD.WIDE.U32 R30, R19, 0x4, R24 ;  /* 0x00000004131e7825 */ /* 0x000fca00078e0018 */
[----:B------:R-:W2:Y:S01]  /*4850*/  LD.E R43, desc[UR36][R30.64] ;  /* 0x000000241e2b7980 */ /* 0x000ea2000c101900 */
[----:B------:R-:W-:Y:S01]  /*4860*/  BSSY.RECONVERGENT B2, `(.L_x_76) ;  /* 0x000014d000027945 */ /* 0x000fe20003800200 */
[----:B--2---:R-:W-:-:S13]  /*4870*/  ISETP.NE.AND P0, PT, R43, -0x1, PT ;  /* 0xffffffff2b00780c */ /* 0x004fda0003f05270 */
[----:B-1----:R-:W-:Y:S05]  /*4880*/  @!P0 BRA `(.L_x_77) ;  /* 0x0000001400288947 */ /* 0x002fea0003800000 */
[----:B------:R-:W2:Y:S01]  /*4890*/  LDG.E R0, desc[UR36][R26.64+0x10] ;  /* 0x000010241a007981 */ /* 0x000ea2000c1e1900 */
[----:B------:R-:W1:Y:S08]  /*48a0*/  LDC.64 R38, c[0x0][0x3a0] ;  /* 0x0000e800ff267b82 */ /* 0x000e700000000a00 */
[----:B------:R-:W3:Y:S01]  /*48b0*/  LDC.64 R32, c[0x0][0x390] ;  /* 0x0000e400ff207b82 */ /* 0x000ee20000000a00 */
[----:B-1----:R-:W4:Y:S04]  /*48c0*/  LDG.E R30, desc[UR36][R38.64+0x8] ;  /* 0x00000824261e7981 */ /* 0x002f28000c1e1900 */
[----:B------:R-:W4:Y:S04]  /*48d0*/  LDG.E R29, desc[UR36][R38.64+0xc] ;  /* 0x00000c24261d7981 */ /* 0x000f28000c1e1900 */
[----:B------:R-:W4:Y:S01]  /*48e0*/  LDG.E R17, desc[UR36][R38.64+0x4] ;  /* 0x0000042426117981 */ /* 0x000f22000c1e1900 */
[----:B------:R-:W-:-:S04]  /*48f0*/  IMAD.SHL.U32 R37, R19, 0x2, RZ ;  /* 0x0000000213257824 */ /* 0x000fc800078e00ff */
[----:B------:R-:W-:-:S04]  /*4900*/  IMAD.WIDE.U32 R36, R37, 0x4, R26 ;  /* 0x0000000425247825 */ /* 0x000fc800078e001a */
[----:B---3--:R-:W-:Y:S01]  /*4910*/  IMAD.WIDE R32, R43, 0x8, R32 ;  /* 0x000000082b207825 */ /* 0x008fe200078e0220 */
[----:B------:R-:W3:Y:S04]  /*4920*/  LDG.E R44, desc[UR36][R36.64+0x1c] ;  /* 0x00001c24242c7981 */ /* 0x000ee8000c1e1900 */
[----:B------:R-:W3:Y:S01]  /*4930*/  LDG.E R43, desc[UR36][R36.64+0x18] ;  /* 0x00001824242b7981 */ /* 0x000ee2000c1e1900 */
[----:B--2---:R-:W1:Y:S02]  /*4940*/  F2I.TRUNC.NTZ R0, R0 ;  /* 0x0000000000007305 */ /* 0x004e64000020f100 */
[----:B-1----:R-:W-:-:S04]  /*4950*/  SHF.L.U32 R18, R0, 0x1, RZ ;  /* 0x0000000100127819 */ /* 0x002fc800000006ff */
[----:B------:R-:W-:-:S04]  /*4960*/  LEA R15, P0, R19, R18, 0x2 ;  /* 0x00000012130f7211 */ /* 0x000fc800078010ff */
[----:B------:R-:W-:Y:S02]  /*4970*/  LEA.HI.X.SX32 R18, R18, RZ, 0x1, P0 ;  /* 0x000000ff12127211 */ /* 0x000fe400000f0eff */
[----:B------:R-:W-:-:S04]  /*4980*/  LEA R34, P0, R15, R26, 0x2 ;  /* 0x0000001a0f227211 */ /* 0x000fc800078010ff */
[----:B------:R-:W-:Y:S02]  /*4990*/  LEA.HI.X R35, R15, R27, R18, 0x2, P0 ;  /* 0x0000001b0f237211 */ /* 0x000fe400000f1412 */
[----:B------:R-:W2:Y:S04]  /*49a0*/  LDG.E R18, desc[UR36][R38.64] ;  /* 0x0000002426127981 */ /* 0x000ea8000c1e1900 */
[----:B------:R-:W4:Y:S04]  /*49b0*/  LDG.E R31, desc[UR36][R34.64+0x20] ;  /* 0x00002024221f7981 */ /* 0x000f28000c1e1900 */
[----:B------:R-:W3:Y:S04]  /*49c0*/  LDG.E R40, desc[UR36][R34.64+0x24] ;  /* 0x0000242422287981 */ /* 0x000ee8000c1e1900 */
[----:B------:R-:W2:Y:S04]  /*49d0*/  LDG.E R41, desc[UR36][R34.64+0x18] ;  /* 0x0000182422297981 */ /* 0x000ea8000c1e1900 */
[----:B------:R-:W2:Y:S04]  /*49e0*/  LDG.E R42, desc[UR36][R34.64+0x1c] ;  /* 0x00001c24222a7981 */ /* 0x000ea8000c1e1900 */
[----:B------:R-:W2:Y:S01]  /*49f0*/  LDG.E R15, desc[UR36][R32.64] ;  /* 0x00000024200f7981 */ /* 0x000ea2000c1e1900 */
[----:B------:R-:W-:Y:S01]  /*4a00*/  BSSY.RECONVERGENT B4, `(.L_x_78) ;  /* 0x000001b000047945 */ /* 0x000fe20003800200 */
[----:B----4-:R-:W-:Y:S01]  /*4a10*/  FADD R45, R31, R30 ;  /* 0x0000001e1f2d7221 */ /* 0x010fe20000000000 */
[----:B---3--:R-:W-:Y:S01]  /*4a20*/  FADD R46, R40, R29 ;  /* 0x0000001d282e7221 */ /* 0x008fe20000000000 */
[----:B--2---:R-:W-:-:S03]  /*4a30*/  FADD R29, R41, R18 ;  /* 0x00000012291d7221 */ /* 0x004fc60000000000 */
[----:B------:R-:W-:Y:S01]  /*4a40*/  FMUL R0, R45, R46 ;  /* 0x0000002e2d007220 */ /* 0x000fe20000400000 */
[----:B------:R-:W-:Y:S01]  /*4a50*/  FADD R30, R42, R17 ;  /* 0x000000112a1e7221 */ /* 0x000fe20000000000 */
[----:B------:R-:W-:-:S03]  /*4a60*/  FMUL R48, R29, R29 ;  /* 0x0000001d1d307220 */ /* 0x000fc60000400000 */
[-C--:B------:R-:W-:Y:S01]  /*4a70*/  FMUL R47, R30, R30.reuse ;  /* 0x0000001e1e2f7220 */ /* 0x080fe20000400000 */
[----:B------:R-:W-:Y:S01]  /*4a80*/  FFMA R49, R29, R30, R0 ;  /* 0x0000001e1d317223 */ /* 0x000fe20000000000 */
[----:B------:R-:W-:Y:S02]  /*4a90*/  FFMA R50, R45, R45, R48 ;  /* 0x0000002d2d327223 */ /* 0x000fe40000000030 */
[----:B------:R-:W-:Y:S01]  /*4aa0*/  FFMA R51, R46, R46, R47 ;  /* 0x0000002e2e337223 */ /* 0x000fe2000000002f */
[----:B------:R-:W-:-:S04]  /*4ab0*/  FMUL R17, R49, R49 ;  /* 0x0000003131117220 */ /* 0x000fc80000400000 */
[----:B------:R-:W-:-:S05]  /*4ac0*/  FFMA R39, R50, R51, -R17 ;  /* 0x0000003332277223 */ /* 0x000fca0000000811 */
[----:B------:R-:W-:-:S04]  /*4ad0*/  IADD3 R0, PT, PT, R39, 0x1800000, RZ ;  /* 0x0180000027007810 */ /* 0x000fc80007ffe0ff */
[----:B------:R-:W-:-:S04]  /*4ae0*/  LOP3.LUT R0, R0, 0x7f800000, RZ, 0xc0, !PT ;  /* 0x7f80000000007812 */ /* 0x000fc800078ec0ff */
[----:B------:R-:W-:Y:S01]  /*4af0*/  ISETP.GT.U32.AND P0, PT, R0, 0x1ffffff, PT ;  /* 0x01ffffff0000780c */ /* 0x000fe20003f04070 */
[----:B-----5:R-:W-:Y:S01]  /*4b00*/  FADD R18, -R20, R43 ;  /* 0x0000002b14127221 */ /* 0x020fe20000000100 */
[----:B------:R-:W-:-:S03]  /*4b10*/  FADD R17, -R21, R44 ;  /* 0x0000002c15117221 */ /* 0x000fc60000000100 */
[----:B------:R-:W-:-:S08]  /*4b20*/  FADD R52, -R18, R15 ;  /* 0x0000000f12347221 */ /* 0x000fd00000000100 */
[----:B------:R-:W-:Y:S05]  /*4b30*/  @P0 BRA `(.L_x_79) ;  /* 0x00000000000c0947 */ /* 0x000fea0003800000 */
[----:B------:R-:W-:-:S07]  /*4b40*/  MOV R38, 0x4b60 ;  /* 0x00004b6000267802 */ /* 0x000fce0000000f00 */
[----:B0-----:R-:W-:Y:S05]  /*4b50*/  CALL.REL.NOINC `($__internal_1_$__cuda_sm20_rcp_rn_f32_slowpath) ;  /* 0x0000003000707944 */ /* 0x001fea0003c00000 */
[----:B------:R-:W-:Y:S05]  /*4b60*/  BRA `(.L_x_80) ;  /* 0x0000000000107947 */ /* 0x000fea0003800000 */
.L_x_79:
[----:B------:R-:W1:Y:S02]  /*4b70*/  MUFU.RCP R0, R39 ;  /* 0x0000002700007308 */ /* 0x000e640000001000 */
[----:B-1----:R-:W-:-:S04]  /*4b80*/  FFMA R15, R39, R0, -1 ;  /* 0xbf800000270f7423 */ /* 0x002fc80000000000 */
[----:B------:R-:W-:-:S04]  /*4b90*/  FADD.FTZ R15, -R15, -RZ ;  /* 0x800000ff0f0f7221 */ /* 0x000fc80000010100 */
[----:B------:R-:W-:-:S07]  /*4ba0*/  FFMA R0, R0, R15, R0 ;  /* 0x0000000f00007223 */ /* 0x000fce0000000000 */
.L_x_80:
[----:B------:R-:W-:Y:S05]  /*4bb0*/  BSYNC.RECONVERGENT B4 ;  /* 0x0000000000047941 */ /* 0x000fea0003800200 */
.L_x_78:
[-C--:B------:R-:W-:Y:S01]  /*4bc0*/  FMUL R15, R50, R0.reuse ;  /* 0x00000000320f7220 */ /* 0x080fe20000400000 */
[-C--:B------:R-:W-:Y:S01]  /*4bd0*/  FMUL R49, R49, -R0.reuse ;  /* 0x8000000031317220 */ /* 0x080fe20000400000 */
[----:B------:R-:W-:Y:S02]  /*4be0*/  FMUL R0, R51, R0 ;  /* 0x0000000033007220 */ /* 0x000fe40000400000 */
[-C--:B------:R-:W-:Y:S01]  /*4bf0*/  FMUL R50, R46, R15.reuse ;  /* 0x0000000f2e327220 */ /* 0x080fe20000400000 */
[----:B------:R-:W-:Y:S01]  /*4c00*/  FMUL R38, R30, R15 ;  /* 0x0000000f1e267220 */ /* 0x000fe20000400000 */
[-C--:B------:R-:W-:Y:S01]  /*4c10*/  FMUL R39, R46, R49.reuse ;  /* 0x000000312e277220 */ /* 0x080fe20000400000 */
[-C--:B------:R-:W-:Y:S01]  /*4c20*/  FMUL R15, R30, R49.reuse ;  /* 0x000000311e0f7220 */ /* 0x080fe20000400000 */
[-C--:B------:R-:W-:Y:S01]  /*4c30*/  FFMA R51, R45, R49.reuse, R50 ;  /* 0x000000312d337223 */ /* 0x080fe20000000032 */
[----:B------:R-:W-:Y:S01]  /*4c40*/  FFMA R49, R29, R49, R38 ;  /* 0x000000311d317223 */ /* 0x000fe20000000026 */
[-C--:B------:R-:W-:Y:S01]  /*4c50*/  FFMA R46, R45, R0.reuse, R39 ;  /* 0x000000002d2e7223 */ /* 0x080fe20000000027 */
[----:B------:R-:W-:Y:S01]  /*4c60*/  FFMA R38, R29, R0, R15 ;  /* 0x000000001d267223 */ /* 0x000fe2000000000f */
[-C--:B------:R-:W-:Y:S01]  /*4c70*/  FMUL R0, R42, R51.reuse ;  /* 0x000000332a007220 */ /* 0x080fe20000400000 */
[----:B------:R-:W-:Y:S01]  /*4c80*/  FMUL R50, R40, R51 ;  /* 0x0000003328327220 */ /* 0x000fe20000400000 */
[-C--:B------:R-:W-:Y:S01]  /*4c90*/  FMUL R15, R42, R49.reuse ;  /* 0x000000312a0f7220 */ /* 0x080fe20000400000 */
[----:B------:R-:W-:Y:S01]  /*4ca0*/  FMUL R40, R40, R49 ;  /* 0x0000003128287220 */ /* 0x000fe20000400000 */
[-C--:B------:R-:W-:Y:S01]  /*4cb0*/  FFMA R0, R41, R46.reuse, R0 ;  /* 0x0000002e29007223 */ /* 0x080fe20000000000 */
[----:B------:R-:W-:Y:S01]  /*4cc0*/  FFMA R50, R31, R46, R50 ;  /* 0x0000002e1f327223 */ /* 0x000fe20000000032 */
[-C--:B------:R-:W-:Y:S01]  /*4cd0*/  FFMA R15, R41, R38.reuse, R15 ;  /* 0x00000026290f7223 */ /* 0x080fe2000000000f */
[----:B------:R-:W-:Y:S01]  /*4ce0*/  FFMA R31, R31, R38, R40 ;  /* 0x000000261f1f7223 */ /* 0x000fe20000000028 */
[----:B------:R-:W-:Y:S01]  /*4cf0*/  FMUL R39, RZ, R0 ;  /* 0x00000000ff277220 */ /* 0x000fe20000400000 */
[----:B------:R-:W-:-:S03]  /*4d00*/  FMUL R40, RZ, R50 ;  /* 0x00000032ff287220 */ /* 0x000fc60000400000 */
[C---:B------:R-:W-:Y:S01]  /*4d10*/  FFMA R38, R52.reuse, R15, R39 ;  /* 0x0000000f34267223 */ /* 0x040fe20000000027 */
[----:B------:R-:W-:-:S03]  /*4d20*/  FFMA R39, R52, R31, R40 ;  /* 0x0000001f34277223 */ /* 0x000fc60000000028 */
[----:B------:R-:W-:Y:S01]  /*4d30*/  FADD R43, R43, R38 ;  /* 0x000000262b2b7221 */ /* 0x000fe20000000000 */
[----:B------:R-:W-:-:S04]  /*4d40*/  FADD R39, R44, R39 ;  /* 0x000000272c277221 */ /* 0x000fc80000000000 */
[----:B------:R-:W-:Y:S04]  /*4d50*/  STG.E desc[UR36][R36.64+0x18], R43 ;  /* 0x0000182b24007986 */ /* 0x000fe8000c101924 */
[----:B------:R1:W-:Y:S04]  /*4d60*/  STG.E desc[UR36][R36.64+0x1c], R39 ;  /* 0x00001c2724007986 */ /* 0x0003e8000c101924 */
[----:B------:R-:W2:Y:S04]  /*4d70*/  LDG.E R45, desc[UR36][R34.64+0x24] ;  /* 0x00002424222d7981 */ /* 0x000ea8000c1e1900 */
[----:B------:R-:W3:Y:S04]  /*4d80*/  LDG.E R38, desc[UR36][R34.64+0x18] ;  /* 0x0000182422267981 */ /* 0x000ee8000c1e1900 */
[----:B------:R-:W4:Y:S04]  /*4d90*/  LDG.E R41, desc[UR36][R34.64+0x20] ;  /* 0x0000202422297981 */ /* 0x000f28000c1e1900 */
[----:B------:R-:W5:Y:S01]  /*4da0*/  LDG.E R40, desc[UR36][R34.64+0x1c] ;  /* 0x00001c2422287981 */ /* 0x000f62000c1e1900 */
[----:B------:R-:W-:Y:S01]  /*4db0*/  FADD R15, -R15, 1 ;  /* 0x3f8000000f0f7421 */ /* 0x000fe20000000100 */
[----:B------:R-:W-:Y:S01]  /*4dc0*/  FADD R50, -R50, 1 ;  /* 0x3f80000032327421 */ /* 0x000fe20000000100 */
[----:B------:R-:W-:Y:S01]  /*4dd0*/  BSSY.RECONVERGENT B4, `(.L_x_81) ;  /* 0x000001c000047945 */ /* 0x000fe20003800200 */
[----:B--2---:R-:W-:-:S02]  /*4de0*/  FMUL R42, R0, R45 ;  /* 0x0000002d002a7220 */ /* 0x004fc40000400000 */
[C---:B------:R-:W-:Y:S01]  /*4df0*/  FMUL R45, R50.reuse, R45 ;  /* 0x0000002d322d7220 */ /* 0x040fe20000400000 */
[----:B---3--:R-:W-:Y:S01]  /*4e00*/  FMUL R49, R15, R38 ;  /* 0x000000260f317220 */ /* 0x008fe20000400000 */
[----:B----4-:R-:W-:-:S03]  /*4e10*/  FMUL R44, R50, R41 ;  /* 0x00000029322c7220 */ /* 0x010fc60000400000 */
[----:B------:R-:W-:Y:S01]  /*4e20*/  FFMA R49, R0, R41, R49 ;  /* 0x0000002900317223 */ /* 0x000fe20000000031 */
[----:B-1----:R-:W-:Y:S01]  /*4e30*/  FFMA R39, R31, R38, R44 ;  /* 0x000000261f277223 */ /* 0x002fe2000000002c */
[-C--:B-----5:R-:W-:Y:S01]  /*4e40*/  FFMA R37, R15, R40.reuse, R42 ;  /* 0x000000280f257223 */ /* 0x0a0fe2000000002a */
[----:B------:R-:W-:Y:S01]  /*4e50*/  FFMA R45, R31, R40, R45 ;  /* 0x000000281f2d7223 */ /* 0x000fe2000000002d */
[----:B------:R-:W-:Y:S01]  /*4e60*/  FADD R31, R29, -R30 ;  /* 0x8000001e1d1f7221 */ /* 0x000fe20000000000 */
[----:B------:R1:W-:Y:S03]  /*4e70*/  STG.E desc[UR36][R34.64+0x18], R49 ;  /* 0x0000183122007986 */ /* 0x0003e6000c101924 */
[----:B------:R-:W-:Y:S01]  /*4e80*/  VIADD R0, R31, 0xf3000000 ;  /* 0xf30000001f007836 */ /* 0x000fe20000000000 */
[----:B------:R1:W-:Y:S04]  /*4e90*/  STG.E desc[UR36][R34.64+0x20], R39 ;  /* 0x0000202722007986 */ /* 0x0003e8000c101924 */
[----:B------:R1:W-:Y:S04]  /*4ea0*/  STG.E desc[UR36][R34.64+0x1c], R37 ;  /* 0x00001c2522007986 */ /* 0x0003e8000c101924 */
[----:B------:R1:W-:Y:S01]  /*4eb0*/  STG.E desc[UR36][R34.64+0x24], R45 ;  /* 0x0000242d22007986 */ /* 0x0003e2000c101924 */
[----:B------:R-:W-:Y:S01]  /*4ec0*/  ISETP.GT.U32.AND P0, PT, R0, 0x727fffff, PT ;  /* 0x727fffff0000780c */ /* 0x000fe20003f04070 */
[----:B------:R1:W2:Y:S01]  /*4ed0*/  MUFU.RSQ R36, R31 ;  /* 0x0000001f00247308 */ /* 0x0002a20000001400 */
[----:B------:R-:W-:-:S11]  /*4ee0*/  FADD R15, R48, -R47 ;  /* 0x8000002f300f7221 */ /* 0x000fd60000000000 */
[----:B-1----:R-:W-:Y:S05]  /*4ef0*/  @!P0 BRA `(.L_x_82) ;  /* 0x0000000000148947 */ /* 0x002fea0003800000 */
[----:B------:R-:W-:Y:S02]  /*4f00*/  MOV R0, R31 ;  /* 0x0000001f00007202 */ /* 0x000fe40000000f00 */
[----:B------:R-:W-:-:S07]  /*4f10*/  MOV R34, 0x4f30 ;  /* 0x00004f3000227802 */ /* 0x000fce0000000f00 */
[----:B0-2---:R-:W-:Y:S05]  /*4f20*/  CALL.REL.NOINC `($__internal_2_$__cuda_sm20_sqrt_rn_f32_slowpath) ;  /* 0x0000003000547944 */ /* 0x005fea0003c00000 */
[----:B------:R-:W-:Y:S01]  /*4f30*/  IMAD.MOV.U32 R34, RZ, RZ, R37 ;  /* 0x000000ffff227224 */ /* 0x000fe200078e0025 */
[----:B------:R-:W-:Y:S06]  /*4f40*/  BRA `(.L_x_83) ;  /* 0x0000000000107947 */ /* 0x000fec0003800000 */
.L_x_82:
[----:B--2---:R-:W-:Y:S01]  /*4f50*/  FMUL.FTZ R34, R31, R36 ;  /* 0x000000241f227220 */ /* 0x004fe20000410000 */
[----:B------:R-:W-:-:S03]  /*4f60*/  FMUL.FTZ R0, R36, 0.5 ;  /* 0x3f00000024007820 */ /* 0x000fc60000410000 */
[----:B------:R-:W-:-:S04]  /*4f70*/  FFMA R31, -R34, R34, R31 ;  /* 0x00000022221f7223 */ /* 0x000fc8000000011f */
[----:B------:R-:W-:-:S07]  /*4f80*/  FFMA R34, R31, R0, R34 ;  /* 0x000000001f227223 */ /* 0x000fce0000000022 */
.L_x_83:
[----:B------:R-:W-:Y:S05]  /*4f90*/  BSYNC.RECONVERGENT B4 ;  /* 0x0000000000047941 */ /* 0x000fea0003800200 */
.L_x_81:
[----:B------:R-:W1:Y:S01]  /*4fa0*/  F2F.F64.F32 R34, R34 ;  /* 0x0000002200227310 */ /* 0x000e620000201800 */
[----:B------:R-:W-:Y:S07]  /*4fb0*/  BSSY.RECONVERGENT B4, `(.L_x_84) ;  /* 0x000000e000047945 */ /* 0x000fee0003800200 */
[----:B-1----:R-:W1:Y:S01]  /*4fc0*/  MUFU.RCP64H R37, R35 ;  /* 0x0000002300257308 */ /* 0x002e620000001800 */
[----:B------:R-:W-:-:S04]  /*4fd0*/  IADD3 R36, PT, PT, R35, 0x300402, RZ ;  /* 0x0030040223247810 */ /* 0x000fc80007ffe0ff */
[----:B------:R-:W-:Y:S02]  /*4fe0*/  FSETP.GEU.AND P0, PT, |R36|, 5.8789094863358348022e-39, PT ;  /* 0x004004022400780b */ /* 0x000fe40003f0e200 */
[----:B-1----:R-:W-:-:S08]  /*4ff0*/  DFMA R38, -R34, R36, 1 ;  /* 0x3ff000002226742b */ /* 0x002fd00000000124 */
        /* <DEDUP_REMOVED lines=8> */
[----:B0-----:R-:W-:Y:S05]  /*5080*/  CALL.REL.NOINC `($__internal_0_$__cuda_sm20_dblrcp_rn_slowpath_v3) ;  /* 0x0000002800807944 */ /* 0x001fea0003c00000 */
.L_x_85:
[----:B------:R-:W-:Y:S05]  /*5090*/  BSYNC.RECONVERGENT B4 ;  /* 0x0000000000047941 */ /* 0x000fea0003800200 */
.L_x_84:
[----:B------:R-:W-:Y:S01]  /*50a0*/  FADD R31, R29, R30 ;  /* 0x0000001e1d1f7221 */ /* 0x000fe20000000000 */
[----:B------:R-:W-:Y:S01]  /*50b0*/  UMOV UR4, 0x60000000 ;  /* 0x6000000000047882 */ /* 0x000fe20000000000 */
[----:B------:R-:W-:Y:S01]  /*50c0*/  UMOV UR5, 0x3fe6a09e ;  /* 0x3fe6a09e00057882 */ /* 0x000fe20000000000 */
[----:B------:R-:W-:Y:S01]  /*50d0*/  BSSY.RECONVERGENT B4, `(.L_x_86) ;  /* 0x0000010000047945 */ /* 0x000fe20003800200 */
[----:B------:R-:W-:Y:S01]  /*50e0*/  DMUL R38, R38, UR4 ;  /* 0x0000000426267c28 */ /* 0x000fe20008000000 */
[----:B------:R-:W-:Y:S01]  /*50f0*/  IADD3 R0, PT, PT, R31, -0xd000000, RZ ;  /* 0xf30000001f007810 */ /* 0x000fe20007ffe0ff */
[----:B------:R1:W2:Y:S03]  /*5100*/  MUFU.RSQ R30, R31 ;  /* 0x0000001f001e7308 */ /* 0x0002a60000001400 */
[----:B------:R-:W-:-:S05]  /*5110*/  ISETP.GT.U32.AND P0, PT, R0, 0x727fffff, PT ;  /* 0x727fffff0000780c */ /* 0x000fca0003f04070 */
[----:B------:R1:W3:Y:S08]  /*5120*/  F2F.F32.F64 R29, R38 ;  /* 0x00000026001d7310 */ /* 0x0002f00000301000 */
[----:B------:R-:W-:Y:S05]  /*5130*/  @!P0 BRA `(.L_x_87) ;  /* 0x0000000000148947 */ /* 0x000fea0003800000 */
[----:B------:R-:W-:Y:S01]  /*5140*/  IMAD.MOV.U32 R0, RZ, RZ, R31 ;  /* 0x000000ffff007224 */ /* 0x000fe200078e001f */
[----:B------:R-:W-:-:S07]  /*5150*/  MOV R34, 0x5170 ;  /* 0x0000517000227802 */ /* 0x000fce0000000f00 */
[----:B0123--:R-:W-:Y:S05]  /*5160*/  CALL.REL.NOINC `($__internal_2_$__cuda_sm20_sqrt_rn_f32_slowpath) ;  /* 0x0000002c00c47944 */ /* 0x00ffea0003c00000 */
[----:B------:R-:W-:Y:S01]  /*5170*/  MOV R34, R37 ;  /* 0x0000002500227202 */ /* 0x000fe20000000f00 */
[----:B------:R-:W-:Y:S06]  /*5180*/  BRA `(.L_x_88) ;  /* 0x0000000000107947 */ /* 0x000fec0003800000 */
.L_x_87:
[----:B--2---:R-:W-:Y:S01]  /*5190*/  FMUL.FTZ R34, R31, R30 ;  /* 0x0000001e1f227220 */ /* 0x004fe20000410000 */
[----:B------:R-:W-:-:S03]  /*51a0*/  FMUL.FTZ R0, R30, 0.5 ;  /* 0x3f0000001e007820 */ /* 0x000fc60000410000 */
[----:B-1----:R-:W-:-:S04]  /*51b0*/  FFMA R31, -R34, R34, R31 ;  /* 0x00000022221f7223 */ /* 0x002fc8000000011f */
[----:B------:R-:W-:-:S07]  /*51c0*/  FFMA R34, R31, R0, R34 ;  /* 0x000000001f227223 */ /* 0x000fce0000000022 */
.L_x_88:
[----:B------:R-:W-:Y:S05]  /*51d0*/  BSYNC.RECONVERGENT B4 ;  /* 0x0000000000047941 */ /* 0x000fea0003800200 */
.L_x_86:
[----:B------:R-:W1:Y:S01]  /*51e0*/  F2F.F64.F32 R34, R34 ;  /* 0x0000002200227310 */ /* 0x000e620000201800 */
[----:B------:R-:W-:Y:S07]  /*51f0*/  BSSY.RECONVERGENT B4, `(.L_x_89) ;  /* 0x0000010000047945 */ /* 0x000fee0003800200 */
[----:B-1----:R-:W1:Y:S01]  /*5200*/  MUFU.RCP64H R31, R35 ;  /* 0x00000023001f7308 */ /* 0x002e620000001800 */
[----:B------:R-:W-:-:S05]  /*5210*/  VIADD R30, R35, 0x300402 ;  /* 0x00300402231e7836 */ /* 0x000fca0000000000 */
[----:B------:R-:W-:Y:S01]  /*5220*/  FSETP.GEU.AND P0, PT, |R30|, 5.8789094863358348022e-39, PT ;  /* 0x004004021e00780b */ /* 0x000fe20003f0e200 */
[----:B-1----:R-:W-:-:S08]  /*5230*/  DFMA R36, -R34, R30, 1 ;  /* 0x3ff000002224742b */ /* 0x002fd0000000011e */
[----:B------:R-:W-:-:S08]  /*5240*/  DFMA R36, R36, R36, R36 ;  /* 0x000000242424722b */ /* 0x000fd00000000024 */
[----:B------:R-:W-:-:S08]  /*5250*/  DFMA R36, R30, R36, R30 ;  /* 0x000000241e24722b */ /* 0x000fd0000000001e */
[----:B------:R-:W-:-:S08]  /*5260*/  DFMA R38, -R34, R36, 1 ;  /* 0x3ff000002226742b */ /* 0x000fd00000000124 */
[----:B------:R-:W-:Y:S01]  /*5270*/  DFMA R30, R36, R38, R36 ;  /* 0x00000026241e722b */ /* 0x000fe20000000024 */
[----:B------:R-:W-:Y:S10]  /*5280*/  @P0 BRA `(.L_x_90) ;  /* 0x0000000000180947 */ /* 0x000ff40003800000 */
[----:B------:R-:W-:Y:S02]  /*5290*/  LOP3.LUT R41, R35, 0x7fffffff, RZ, 0xc0, !PT ;  /* 0x7fffffff23297812 */ /* 0x000fe400078ec0ff */
[----:B------:R-:W-:Y:S02]  /*52a0*/  MOV R0, 0x52d0 ;  /* 0x000052d000007802 */ /* 0x000fe40000000f00 */
[----:B------:R-:W-:-:S07]  /*52b0*/  IADD3 R41, PT, PT, R41, -0x100000, RZ ;  /* 0xfff0000029297810 */ /* 0x000fce0007ffe0ff */
[----:B0--3--:R-:W-:Y:S05]  /*52c0*/  CALL.REL.NOINC `($__internal_0_$__cuda_sm20_dblrcp_rn_slowpath_v3) ;  /* 0x0000002400f07944 */ /* 0x009fea0003c00000 */
[----:B------:R-:W-:Y:S01]  /*52d0*/  IMAD.MOV.U32 R30, RZ, RZ, R38 ;  /* 0x000000ffff1e7224 */ /* 0x000fe200078e0026 */
[----:B------:R-:W-:-:S07]  /*52e0*/  MOV R31, R39 ;  /* 0x00000027001f7202 */ /* 0x000fce0000000f00 */
.L_x_90:
[----:B------:R-:W-:Y:S05]  /*52f0*/  BSYNC.RECONVERGENT B4 ;  /* 0x0000000000047941 */ /* 0x000fea0003800200 */
.L_x_89:
[----:B------:R-:W2:Y:S04]  /*5300*/  LDG.E R0, desc[UR36][R32.64+0x4] ;  /* 0x0000042420007981 */ /* 0x000ea8000c1e1900 */
[----:B------:R1:W4:Y:S01]  /*5310*/  LDG.E R47, desc[UR36][R32.64] ;  /* 0x00000024202f7981 */ /* 0x000322000c1e1900 */
[----:B------:R-:W0:Y:S01]  /*5320*/  MUFU.RCP64H R45, 1.7853975296020507812 ;  /* 0x3ffc90fd002d7908 */ /* 0x000e220000001800 */
[----:B------:R-:W-:Y:S02]  /*5330*/  HFMA2 R35, -RZ, RZ, 1.99609375, -0.000608921051025390625 ;  /* 0x3ffc90fdff237431 */ /* 0x000fe400000001ff */
[----:B------:R-:W-:Y:S01]  /*5340*/  IMAD.MOV.U32 R34, RZ, RZ, -0x55dde88b ;  /* 0xaa221775ff227424 */ /* 0x000fe200078e00ff */
[----:B------:R-:W-:Y:S01]  /*5350*/  UMOV UR4, 0xaeef4458 ;  /* 0xaeef445800047882 */ /* 0x000fe20000000000 */
[----:B------:R-:W-:Y:S01]  /*5360*/  IMAD.MOV.U32 R44, RZ, RZ, RZ ;  /* 0x000000ffff2c7224 */ /* 0x000fe200078e00ff */
[----:B------:R-:W-:Y:S01]  /*5370*/  UMOV UR5, 0x3fcb7812 ;  /* 0x3fcb781200057882 */ /* 0x000fe20000000000 */
[----:B------:R0:W5:Y:S04]  /*5380*/  LDG.E R46, desc[UR36][R26.64+0xc] ;  /* 0x00000c241a2e7981 */ /* 0x000168000c1e1900 */
[----:B0-----:R-:W-:-:S08]  /*5390*/  DFMA R34, R44, -R34, 1 ;  /* 0x3ff000002c22742b */ /* 0x001fd00000000822 */
[----:B------:R-:W-:-:S08]  /*53a0*/  DFMA R34, R34, R34, R34 ;  /* 0x000000222222722b */ /* 0x000fd00000000022 */
[----:B------:R-:W-:-:S08]  /*53b0*/  DFMA R44, R44, R34, R44 ;  /* 0x000000222c2c722b */ /* 0x000fd0000000002c */
[----:B------:R-:W-:-:S08]  /*53c0*/  DMUL R42, R44, -UR4 ;  /* 0x800000042c2a7c28 */ /* 0x000fd00008000000 */
[----:B------:R-:W-:Y:S01]  /*53d0*/  DFMA R42, R44, -UR4, R42 ;  /* 0x800000042c2a7c2b */ /* 0x000fe2000800002a */
[----:B------:R-:W-:Y:S01]  /*53e0*/  MOV R36, 0x8b7a8b04 ;  /* 0x8b7a8b0400247802 */ /* 0x000fe20000000f00 */
[----:B------:R-:W-:-:S06]  /*53f0*/  IMAD.MOV.U32 R37, RZ, RZ, 0x3ed0ee25 ;  /* 0x3ed0ee25ff257424 */ /* 0x000fcc00078e00ff */
[----:B-1----:R-:W-:Y:S01]  /*5400*/  DMUL R32, R42, R42 ;  /* 0x0000002a2a207228 */ /* 0x002fe20000000000 */
[----:B------:R-:W-:Y:S01]  /*5410*/  UMOV UR6, 0x3ae80f1e ;  /* 0x3ae80f1e00067882 */ /* 0x000fe20000000000 */
[----:B------:R-:W-:-:S06]  /*5420*/  UMOV UR7, 0x3eb1380b ;  /* 0x3eb1380b00077882 */ /* 0x000fcc0000000000 */
        /* <DEDUP_REMOVED lines=11> */
[----:B------:R-:W-:Y:S01]  /*54e0*/  UMOV UR7, 0x3f624924 ;  /* 0x3f62492400077882 */ /* 0x000fe20000000000 */
[----:B------:R-:W-:-:S05]  /*54f0*/  DADD R34, -R42, -UR4 ;  /* 0x800000042a227e29 */ /* 0x000fca0008000100 */
[----:B------:R-:W-:Y:S01]  /*5500*/  DFMA R36, R32, R36, UR6 ;  /* 0x0000000620247e2b */ /* 0x000fe20008000024 */
[----:B------:R-:W-:Y:S01]  /*5510*/  UMOV UR6, 0x9999a3c4 ;  /* 0x9999a3c400067882 */ /* 0x000fe20000000000 */
[----:B------:R-:W-:Y:S01]  /*5520*/  UMOV UR7, 0x3f899999 ;  /* 0x3f89999900077882 */ /* 0x000fe20000000000 */
[----:B------:R-:W-:Y:S01]  /*5530*/  DADD R34, R34, R34 ;  /* 0x0000000022227229 */ /* 0x000fe20000000022 */
[----:B------:R-:W-:-:S04]  /*5540*/  FSETP.GEU.AND P0, PT, R15, 1.175494350822287508e-38, PT ;  /* 0x008000000f00780b */ /* 0x000fc80003f0e000 */
[----:B------:R-:W-:Y:S01]  /*5550*/  DFMA R36, R32, R36, UR6 ;  /* 0x0000000620247e2b */ /* 0x000fe20008000024 */
[----:B------:R-:W-:Y:S01]  /*5560*/  MOV R38, 0xfefa39ef ;  /* 0xfefa39ef00267802 */ /* 0x000fe20000000f00 */
[----:B------:R-:W-:Y:S01]  /*5570*/  IMAD.MOV.U32 R39, RZ, RZ, 0x3fe62e42 ;  /* 0x3fe62e42ff277424 */ /* 0x000fe200078e00ff */
[----:B------:R-:W-:Y:S01]  /*5580*/  UMOV UR6, 0x55555554 ;  /* 0x5555555400067882 */ /* 0x000fe20000000000 */
[----:B------:R-:W-:Y:S01]  /*5590*/  UMOV UR7, 0x3fb55555 ;  /* 0x3fb5555500077882 */ /* 0x000fe20000000000 */
[----:B------:R-:W-:Y:S01]  /*55a0*/  DFMA R34, -R42, -UR4, R34 ;  /* 0x800000042a227c2b */ /* 0x000fe20008000122 */
[----:B------:R-:W-:Y:S01]  /*55b0*/  UMOV UR4, 0x0 ;  /* 0x0000000000047882 */ /* 0x000fe20000000000 */
[----:B------:R-:W-:Y:S01]  /*55c0*/  UMOV UR5, 0x40080000 ;  /* 0x4008000000057882 */ /* 0x000fe20000000000 */
[----:B------:R-:W-:Y:S02]  /*55d0*/  DFMA R36, R32, R36, UR6 ;  /* 0x0000000620247e2b */ /* 0x000fe40008000024 */
[----:B------:R-:W-:Y:S01]  /*55e0*/  DFMA R38, R38, UR4, R42 ;  /* 0x0000000426267c2b */ /* 0x000fe2000800002a */
[----:B------:R-:W-:Y:S01]  /*55f0*/  MOV R40, 0xfefa39ef ;  /* 0xfefa39ef00287802 */ /* 0x000fe20000000f00 */
[----:B------:R-:W-:Y:S01]  /*5600*/  IMAD.MOV.U32 R41, RZ, RZ, 0x3fe62e42 ;  /* 0x3fe62e42ff297424 */ /* 0x000fe200078e00ff */
[----:B------:R-:W-:Y:S01]  /*5610*/  DMUL R34, R44, R34 ;  /* 0x000000222c227228 */ /* 0x000fe20000000000 */
[----:B------:R-:W-:-:S02]  /*5620*/  @!P0 FMUL R15, R15, 8388608 ;  /* 0x4b0000000f0f8820 */ /* 0x000fc40000400000 */
[----:B------:R-:W-:Y:S02]  /*5630*/  DMUL R36, R32, R36 ;  /* 0x0000002420247228 */ /* 0x000fe40000000000 */
[----:B------:R-:W-:Y:S01]  /*5640*/  DFMA R32, -R40, 3, R38 ;  /* 0x400800002820782b */ /* 0x000fe20000000126 */
[----:B------:R-:W-:-:S05]  /*5650*/  IADD3 R44, PT, PT, R15, -0x3f2aaaab, RZ ;  /* 0xc0d555550f2c7810 */ /* 0x000fca0007ffe0ff */
[C---:B------:R-:W-:Y:S01]  /*5660*/  DFMA R34, R42.reuse, R36, R34 ;  /* 0x000000242a22722b */ /* 0x040fe20000000022 */
[----:B------:R-:W-:Y:S01]  /*5670*/  LOP3.LUT R36, R44, 0xff800000, RZ, 0xc0, !PT ;  /* 0xff8000002c247812 */ /* 0x000fe200078ec0ff */
[----:B------:R-:W-:-:S04]  /*5680*/  DADD R32, -R42, R32 ;  /* 0x000000002a207229 */ /* 0x000fc80000000120 */
[----:B------:R-:W-:Y:S01]  /*5690*/  IMAD.IADD R37, R15, 0x1, -R36 ;  /* 0x000000010f257824 */ /* 0x000fe200078e0a24 */
[----:B------:R-:W-:-:S03]  /*56a0*/  MOV R42, 0x3e055027 ;  /* 0x3e055027002a7802 */ /* 0x000fc60000000f00 */
[----:B------:R-:W-:Y:S01]  /*56b0*/  FADD R37, R37, -1 ;  /* 0xbf80000025257421 */ /* 0x000fe20000000000 */
        /* <DEDUP_REMOVED lines=8> */
[----:B------:R-:W-:Y:S01]  /*5740*/  FFMA R42, R37, R42, 0.13980610668659210205 ;  /* 0x3e0f2955252a7423 */ /* 0x000fe2000000002a */
[----:B------:R-:W-:-:S03]  /*5750*/  DMUL R30, R30, UR4 ;  /* 0x000000041e1e7c28 */ /* 0x000fc60008000000 */
[----:B------:R-:W-:Y:S01]  /*5760*/  FFMA R42, R37, R42, -0.16684235632419586182 ;  /* 0xbe2ad8b9252a7423 */ /* 0x000fe2000000002a */
[----:B------:R-:W-:-:S03]  /*5770*/  DADD R32, R38, R32 ;  /* 0x0000000026207229 */ /* 0x000fc60000000020 */
[----:B------:R-:W-:-:S03]  /*5780*/  FFMA R42, R37, R42, 0.20012299716472625732 ;  /* 0x3e4ced0b252a7423 */ /* 0x000fc6000000002a */
[----:B------:R-:W0:Y:S01]  /*5790*/  F2F.F32.F64 R30, R30 ;  /* 0x0000001e001e7310 */ /* 0x000e220000301000 */
[----:B------:R-:W-:Y:S01]  /*57a0*/  FFMA R42, R37, R42, -0.24999669194221496582 ;  /* 0xbe7fff22252a7423 */ /* 0x000fe2000000002a */
[----:B------:R-:W-:-:S03]  /*57b0*/  FSEL R35, RZ, -23, P0 ;  /* 0xc1b80000ff237808 */ /* 0x000fc60000000000 */
[----:B------:R-:W-:Y:S01]  /*57c0*/  FFMA R42, R37, R42, 0.33333182334899902344 ;  /* 0x3eaaaa78252a7423 */ /* 0x000fe2000000002a */
[----:B------:R-:W-:Y:S02]  /*57d0*/  ISETP.GT.U32.AND P0, PT, R15, 0x7f7fffff, PT ;  /* 0x7f7fffff0f00780c */ /* 0x000fe40003f04070 */
[----:B------:R1:W3:Y:S01]  /*57e0*/  F2F.F32.F64 R32, R32 ;  /* 0x0000002000207310 */ /* 0x0002e20000301000 */
[----:B------:R-:W-:Y:S01]  /*57f0*/  FFMA R42, R37, R42, -0.5 ;  /* 0xbf000000252a7423 */ /* 0x000fe2000000002a */
[----:B------:R-:W-:-:S03]  /*5800*/  I2FP.F32.S32 R36, R36 ;  /* 0x0000002400247245 */ /* 0x000fc60000201400 */
[C---:B------:R-:W-:Y:S02]  /*5810*/  FMUL R42, R37.reuse, R42 ;  /* 0x0000002a252a7220 */ /* 0x040fe40000400000 */
[----:B------:R-:W-:Y:S02]  /*5820*/  FFMA R35, R36, 1.1920928955078125e-07, R35 ;  /* 0x3400000024237823 */ /* 0x000fe40000000023 */
[----:B------:R-:W-:Y:S01]  /*5830*/  FFMA R42, R37, R42, R37 ;  /* 0x0000002a252a7223 */ /* 0x000fe20000000025 */
[----:B------:R-:W-:Y:S01]  /*5840*/  FSETP.NEU.AND P1, PT, R15, RZ, PT ;  /* 0x000000ff0f00720b */ /* 0x000fe20003f2d000 */
[----:B-1----:R-:W-:Y:S01]  /*5850*/  IMAD.MOV.U32 R33, RZ, RZ, 0x3ff71547 ;  /* 0x3ff71547ff217424 */ /* 0x002fe200078e00ff */
[----:B------:R-:W-:Y:S01]  /*5860*/  UMOV UR4, 0x3b39803f ;  /* 0x3b39803f00047882 */ /* 0x000fe20000000000 */
[----:B------:R-:W-:Y:S01]  /*5870*/  UMOV UR5, 0x3c7abc9e ;  /* 0x3c7abc9e00057882 */ /* 0x000fe20000000000 */
[----:B------:R-:W-:Y:S01]  /*5880*/  MOV R36, 0xfca213ea ;  /* 0xfca213ea00247802 */ /* 0x000fe20000000f00 */
[----:B------:R-:W-:-:S02]  /*5890*/  IMAD.MOV.U32 R37, RZ, RZ, 0x3e928af3 ;  /* 0x3e928af3ff257424 */ /* 0x000fc400078e00ff */
[----:B--2---:R-:W-:-:S04]  /*58a0*/  FADD R0, -R17, R0 ;  /* 0x0000000011007221 */ /* 0x004fc80000000100 */
[----:B------:R-:W-:Y:S01]  /*58b0*/  FMUL R17, R0, R0 ;  /* 0x0000000000117220 */ /* 0x000fe20000400000 */
[----:B----4-:R-:W-:Y:S01]  /*58c0*/  FADD R47, -R18, R47 ;  /* 0x0000002f122f7221 */ /* 0x010fe20000000100 */
[----:B------:R-:W-:Y:S02]  /*58d0*/  IMAD.MOV.U32 R18, RZ, RZ, 0x7f800000 ;  /* 0x7f800000ff127424 */ /* 0x000fe400078e00ff */
[----:B0-----:R-:W-:Y:S01]  /*58e0*/  FMUL R17, R30, R17 ;  /* 0x000000111e117220 */ /* 0x001fe20000400000 */
[----:B------:R-:W-:-:S03]  /*58f0*/  FMUL R0, R47, R47 ;  /* 0x0000002f2f007220 */ /* 0x000fc60000400000 */
[----:B------:R-:W-:Y:S01]  /*5900*/  FMUL R30, R30, R17 ;  /* 0x000000111e1e7220 */ /* 0x000fe20000400000 */
[----:B---3--:R-:W-:Y:S01]  /*5910*/  FMUL R0, R29, R0 ;  /* 0x000000001d007220 */ /* 0x008fe20000400000 */
[----:B------:R-:W-:Y:S01]  /*5920*/  FFMA R17, R15, R18, +INF ;  /* 0x7f8000000f117423 */ /* 0x000fe20000000012 */
[----:B------:R-:W-:Y:S01]  /*5930*/  @!P0 FFMA R17, R35, 0.69314718246459960938, R42 ;  /* 0x3f31721823118823 */ /* 0x000fe2000000002a */
[----:B------:R-:W-:Y:S01]  /*5940*/  FADD R15, R32, R32 ;  /* 0x00000020200f7221 */ /* 0x000fe20000000000 */
[----:B------:R-:W-:-:S03]  /*5950*/  FFMA R0, R29, R0, R30 ;  /* 0x000000001d007223 */ /* 0x000fc6000000001e */
[----:B------:R-:W-:Y:S01]  /*5960*/  FSEL R17, R17, -INF , P1 ;  /* 0xff80000011117808 */ /* 0x000fe20000800000 */
[----:B------:R-:W-:-:S04]  /*5970*/  FFMA R0, R0, 2, R15 ;  /* 0x4000000000007823 */ /* 0x000fc8000000000f */
[----:B------:R-:W-:-:S04]  /*5980*/  FADD R0, R0, R17 ;  /* 0x0000001100007221 */ /* 0x000fc80000000000 */
[----:B------:R-:W0:Y:S01]  /*5990*/  F2F.F64.F32 R30, R0 ;  /* 0x00000000001e7310 */ /* 0x000e220000201800 */
[----:B------:R-:W-:Y:S01]  /*59a0*/  MOV R32, 0x652b82fe ;  /* 0x652b82fe00207802 */ /* 0x000fe20000000f00 */
[----:B0-----:R-:W-:-:S08]  /*59b0*/  DMUL R30, R30, -0.5 ;  /* 0xbfe000001e1e7828 */ /* 0x001fd00000000000 */
[----:B------:R-:W-:-:S08]  /*59c0*/  DFMA R32, R30, R32, 6.75539944105574400000e+15 ;  /* 0x433800001e20742b */ /* 0x000fd00000000020 */
[----:B------:R-:W-:-:S08]  /*59d0*/  DADD R34, R32, -6.75539944105574400000e+15 ;  /* 0xc338000020227429 */ /* 0x000fd00000000000 */
[----:B------:R-:W-:-:S08]  /*59e0*/  DFMA R40, R34, -R40, R30 ;  /* 0x800000282228722b */ /* 0x000fd0000000001e */
[----:B------:R-:W-:Y:S01]  /*59f0*/  DFMA R34, R34, -UR4, R40 ;  /* 0x8000000422227c2b */ /* 0x000fe20008000028 */
        /* <DEDUP_REMOVED lines=27> */
[----:B------:R-:W-:-:S07]  /*5bb0*/  FSETP.GEU.AND P0, PT, |R31|, 4.1917929649353027344, PT ;  /* 0x4086232b1f00780b */ /* 0x000fce0003f0e200 */
[C---:B------:R-:W-:Y:S01]  /*5bc0*/  DFMA R36, R34.reuse, R36, 1 ;  /* 0x3ff000002224742b */ /* 0x040fe20000000024 */
[----:B------:R-:W-:Y:S07]  /*5bd0*/  BSSY.RECONVERGENT B4, `(.L_x_91) ;  /* 0x0000012000047945 */ /* 0x000fee0003800200 */
        /* <DEDUP_REMOVED lines=8> */
[C---:B------:R-:W-:Y:S02]  /*5c60*/  @!P1 LEA.HI R0, R32.reuse, R32, RZ, 0x1 ;  /* 0x0000002020009211 */ /* 0x040fe400078f08ff */
[----:B------:R-:W-:Y:S02]  /*5c70*/  @!P1 MOV R30, R36 ;  /* 0x00000024001e9202 */ /* 0x000fe40000000f00 */
[----:B------:R-:W-:Y:S02]  /*5c80*/  @!P1 SHF.R.S32.HI R31, RZ, 0x1, R0 ;  /* 0x00000001ff1f9819 */ /* 0x000fe40000011400 */
[----:B------:R-:W-:Y:S02]  /*5c90*/  FSEL R35, R35, RZ, P0 ;  /* 0x000000ff23237208 */ /* 0x000fe40000000000 */
[----:B------:R-:W-:Y:S01]  /*5ca0*/  @!P1 IADD3 R32, PT, PT, R32, -R31, RZ ;  /* 0x8000001f20209210 */ /* 0x000fe20007ffe0ff */
[----:B------:R-:W-:-:S03]  /*5cb0*/  @!P1 IMAD R31, R31, 0x100000, R37 ;  /* 0x001000001f1f9824 */ /* 0x000fc600078e0225 */
[----:B------:R-:W-:Y:S01]  /*5cc0*/  @!P1 LEA R33, R32, 0x3ff00000, 0x14 ;  /* 0x3ff0000020219811 */ /* 0x000fe200078ea0ff */
[----:B------:R-:W-:-:S06]  /*5cd0*/  @!P1 IMAD.MOV.U32 R32, RZ, RZ, RZ ;  /* 0x000000ffff209224 */ /* 0x000fcc00078e00ff */
[----:B------:R-:W-:-:S11]  /*5ce0*/  @!P1 DMUL R34, R30, R32 ;  /* 0x000000201e229228 */ /* 0x000fd60000000000 */
.L_x_92:
[----:B------:R-:W-:Y:S05]  /*5cf0*/  BSYNC.RECONVERGENT B4 ;  /* 0x0000000000047941 */ /* 0x000fea0003800200 */
.L_x_91:
[----:B------:R-:W0:Y:S02]  /*5d00*/  F2F.F32.F64 R35, R34 ;  /* 0x0000002200237310 */ /* 0x000e240000301000 */
[----:B0----5:R-:W-:-:S05]  /*5d10*/  FMUL R15, R35, R46 ;  /* 0x0000002e230f7220 */ /* 0x021fca0000400000 */
[----:B------:R1:W-:Y:S02]  /*5d20*/  STG.E desc[UR36][R26.64+0xc], R15 ;  /* 0x00000c0f1a007986 */ /* 0x0003e4000c101924 */
.L_x_77:
[----:B------:R-:W-:Y:S05]  /*5d30*/  BSYNC.RECONVERGENT B2 ;  /* 0x0000000000027941 */ /* 0x000fea0003800200 */
.L_x_76:
[----:B------:R-:W-:-:S04]  /*5d40*/  IADD3 R19, PT, PT, R19, 0x1, RZ ;  /* 0x0000000113137810 */ /* 0x000fc80007ffe0ff */
[----:B------:R-:W-:-:S13]  /*5d50*/  ISETP.NE.AND P0, PT, R19, R28, PT ;  /* 0x0000001c1300720c */ /* 0x000fda0003f05270 */
[----:B------:R-:W-:Y:S05]  /*5d60*/  @P0 BRA `(.L_x_93) ;  /* 0xffffffe800b40947 */ /* 0x000fea000383ffff */
.L_x_75:
[----:B------:R-:W-:Y:S05]  /*5d70*/  BSYNC.RECONVERGENT B3 ;  /* 0x0000000000037941 */ /* 0x000fea0003800200 */
.L_x_74:
[----:B------:R-:W2:Y:S02]  /*5d80*/  LDCU UR4, c[0x0][0x39c] ;  /* 0x00007380ff0477ac */ /* 0x000ea40008000800 */
[----:B--2---:R-:W-:-:S09]  /*5d90*/  UISETP.GE.AND UP0, UPT, UR4, 0x1, UPT ;  /* 0x000000010400788c */ /* 0x004fd2000bf06270 */
[----:B------:R-:W-:Y:S05]  /*5da0*/  BRA.U !UP0, `(.L_x_9) ;  /* 0x0000001d08107547 */ /* 0x000fea000b800000 */
[----:B------:R-:W-:Y:S01]  /*5db0*/  ISETP.GE.U32.AND P0, PT, R8, 0x3, PT ;  /* 0x000000030800780c */ /* 0x000fe20003f06070 */
[----:B-1----:R-:W-:-:S12]  /*5dc0*/  IMAD.MOV.U32 R15, RZ, RZ, RZ ;  /* 0x000000ffff0f7224 */ /* 0x002fd800078e00ff */
[----:B------:R-:W-:Y:S05]  /*5dd0*/  @!P0 BRA `(.L_x_94) ;  /* 0x0000001400088947 */ /* 0x000fea0003800000 */
[----:B------:R-:W2:Y:S01]  /*5de0*/  LD.E.U8 R0, desc[UR36][R4.64] ;  /* 0x0000002404007980 */ /* 0x000ea2000c101100 */
[----:B------:R-:W-:Y:S01]  /*5df0*/  BSSY.RECONVERGENT B2, `(.L_x_95) ;  /* 0x0000025000027945 */ /* 0x000fe20003800200 */
[----:B--2---:R-:W-:-:S13]  /*5e00*/  ISETP.NE.AND P0, PT, R0, RZ, PT ;  /* 0x000000ff0000720c */ /* 0x004fda0003f05270 */
[----:B------:R-:W-:Y:S05]  /*5e10*/  @P0 BRA `(.L_x_96) ;  /* 0x0000000000880947 */ /* 0x000fea0003800000 */
[----:B-----5:R-:W1:Y:S01]  /*5e20*/  LDC.64 R20, c[0x0][0x390] ;  /* 0x0000e400ff147b82 */ /* 0x020e620000000a00 */
[----:B------:R-:W2:Y:S04]  /*5e30*/  LDG.E R31, desc[UR36][R26.64+0x14] ;  /* 0x000014241a1f7981 */ /* 0x000ea8000c1e1900 */
[----:B------:R-:W3:Y:S04]  /*5e40*/  LDG.E R0, desc[UR36][R26.64] ;  /* 0x000000241a007981 */ /* 0x000ee8000c1e1900 */
[----:B------:R-:W4:Y:S04]  /*5e50*/  LDG.E R15, desc[UR36][R26.64+0x4] ;  /* 0x000004241a0f7981 */ /* 0x000f28000c1e1900 */
[----:B------:R-:W4:Y:S04]  /*5e60*/  LDG.E R32, desc[UR36][R26.64+0x10] ;  /* 0x000010241a207981 */ /* 0x000f28000c1e1900 */
[----:B-1----:R-:W3:Y:S04]  /*5e70*/  LDG.E R17, desc[UR36][R20.64] ;  /* 0x0000002414117981 */ /* 0x002ee8000c1e1900 */
[----:B------:R-:W4:Y:S01]  /*5e80*/  LDG.E R30, desc[UR36][R20.64+0x4] ;  /* 0x00000424141e7981 */ /* 0x000f22000c1e1900 */
[----:B------:R-:W1:Y:S01]  /*5e90*/  LDC.64 R18, c[0x0][0x3a0] ;  /* 0x0000e800ff127b82 */ /* 0x000e620000000a00 */
[----:B--2---:R-:W2:Y:S02]  /*5ea0*/  F2I.TRUNC.NTZ R31, R31 ;  /* 0x0000001f001f7305 */ /* 0x004ea4000020f100 */
[C---:B--2---:R-:W-:Y:S01]  /*5eb0*/  IADD3 R28, PT, PT, R31.reuse, 0x1, RZ ;  /* 0x000000011f1c7810 */ /* 0x044fe20007ffe0ff */
[----:B------:R-:W-:-:S03]  /*5ec0*/  IMAD.SHL.U32 R29, R31, 0x2, RZ ;  /* 0x000000021f1d7824 */ /* 0x000fc600078e00ff */
[----:B------:R-:W-:Y:S01]  /*5ed0*/  I2FP.F32.S32 R33, R28 ;  /* 0x0000001c00217245 */ /* 0x000fe20000201400 */
[----:B------:R-:W-:-:S04]  /*5ee0*/  IMAD.WIDE R28, R29, 0x4, R26 ;  /* 0x000000041d1c7825 */ /* 0x000fc800078e021a */
[----:B---3--:R-:W-:Y:S01]  /*5ef0*/  FADD R17, R0, R17 ;  /* 0x0000001100117221 */ /* 0x008fe20000000000 */
[----:B----4-:R-:W-:Y:S01]  /*5f00*/  FADD R15, R15, R30 ;  /* 0x0000001e0f0f7221 */ /* 0x010fe20000000000 */
[----:B------:R-:W-:Y:S04]  /*5f10*/  STG.E desc[UR36][R26.64+0x14], R33 ;  /* 0x000014211a007986 */ /* 0x000fe8000c101924 */
[----:B------:R-:W-:Y:S04]  /*5f20*/  STG.E desc[UR36][R28.64+0x18], R17 ;  /* 0x000018111c007986 */ /* 0x000fe8000c101924 */
[----:B------:R2:W-:Y:S04]  /*5f30*/  STG.E desc[UR36][R28.64+0x1c], R15 ;  /* 0x00001c0f1c007986 */ /* 0x0005e8000c101924 */
[----:B-1----:R-:W3:Y:S01]  /*5f40*/  LDG.E R35, desc[UR36][R18.64] ;  /* 0x0000002412237981 */ /* 0x002ee2000c1e1900 */
[----:B------:R-:W1:Y:S01]  /*5f50*/  F2I.TRUNC.NTZ R32, R32 ;  /* 0x0000002000207305 */ /* 0x000e62000020f100 */
[----:B------:R-:W-:-:S04]  /*5f60*/  SHF.L.U32 R31, R31, 0x2, RZ ;  /* 0x000000021f1f7819 */ /* 0x000fc800000006ff */
[----:B------:R-:W-:Y:S01]  /*5f70*/  SHF.R.S32.HI R21, RZ, 0x1f, R31 ;  /* 0x0000001fff157819 */ /* 0x000fe2000001141f */
[----:B-1----:R-:W-:-:S05]  /*5f80*/  IMAD.SHL.U32 R0, R32, 0x2, RZ ;  /* 0x0000000220007824 */ /* 0x002fca00078e00ff */
[----:B------:R-:W-:-:S04]  /*5f90*/  IADD3 R31, P0, PT, R0, R31, RZ ;  /* 0x0000001f001f7210 */ /* 0x000fc80007f1e0ff */
[----:B------:R-:W-:Y:S02]  /*5fa0*/  LEA.HI.X.SX32 R21, R0, R21, 0x1, P0 ;  /* 0x0000001500157211 */ /* 0x000fe400000f0eff */
[----:B------:R-:W-:-:S04]  /*5fb0*/  LEA R20, P0, R31, R26, 0x2 ;  /* 0x0000001a1f147211 */ /* 0x000fc800078010ff */
[----:B------:R-:W-:-:S05]  /*5fc0*/  LEA.HI.X R21, R31, R27, R21, 0x2, P0 ;  /* 0x0000001b1f157211 */ /* 0x000fca00000f1415 */
[----:B---3--:R1:W-:Y:S04]  /*5fd0*/  STG.E desc[UR36][R20.64+0x18], R35 ;  /* 0x0000182314007986 */ /* 0x0083e8000c101924 */
[----:B--2---:R-:W2:Y:S04]  /*5fe0*/  LDG.E R15, desc[UR36][R18.64+0x4] ;  /* 0x00000424120f7981 */ /* 0x004ea8000c1e1900 */
[----:B--2---:R1:W-:Y:S04]  /*5ff0*/  STG.E desc[UR36][R20.64+0x1c], R15 ;  /* 0x00001c0f14007986 */ /* 0x0043e8000c101924 */
[----:B------:R-:W2:Y:S04]  /*6000*/  LDG.E R17, desc[UR36][R18.64+0x8] ;  /* 0x0000082412117981 */ /* 0x000ea8000c1e1900 */
[----:B--2---:R1:W-:Y:S04]  /*6010*/  STG.E desc[UR36][R20.64+0x20], R17 ;  /* 0x0000201114007986 */ /* 0x0043e8000c101924 */
[----:B------:R-:W2:Y:S04]  /*6020*/  LDG.E R29, desc[UR36][R18.64+0xc] ;  /* 0x00000c24121d7981 */ /* 0x000ea8000c1e1900 */
[----:B--2---:R1:W-:Y:S02]  /*6030*/  STG.E desc[UR36][R20.64+0x24], R29 ;  /* 0x0000241d14007986 */ /* 0x0043e4000c101924 */
.L_x_96:
[----:B------:R-:W-:Y:S05]  /*6040*/  BSYNC.RECONVERGENT B2 ;  /* 0x0000000000027941 */ /* 0x000fea0003800200 */
.L_x_95:
[----:B------:R-:W2:Y:S01]  /*6050*/  LD.E.U8 R0, desc[UR36][R4.64+0x1] ;  /* 0x0000012404007980 */ /* 0x000ea2000c101100 */
[----:B------:R-:W-:Y:S01]  /*6060*/  BSSY.RECONVERGENT B2, `(.L_x_97) ;  /* 0x0000025000027945 */ /* 0x000fe20003800200 */
[----:B--2---:R-:W-:-:S13]  /*6070*/  ISETP.NE.AND P0, PT, R0, RZ, PT ;  /* 0x000000ff0000720c */ /* 0x004fda0003f05270 */
[----:B------:R-:W-:Y:S05]  /*6080*/  @P0 BRA `(.L_x_98) ;  /* 0x0000000000880947 */ /* 0x000fea0003800000 */
[----:B-1----:R-:W1:Y:S01]  /*6090*/  LDC.64 R28, c[0x0][0x390] ;  /* 0x0000e400ff1c7b82 */ /* 0x002e620000000a00 */
        /* <DEDUP_REMOVED lines=8> */
[C---:B--2--5:R-:W-:Y:S01]  /*6120*/  IADD3 R20, PT, PT, R31.reuse, 0x1, RZ ;  /* 0x000000011f147810 */ /* 0x064fe20007ffe0ff */
        /* <DEDUP_REMOVED lines=24> */
.L_x_98:
[----:B------:R-:W-:Y:S05]  /*62b0*/  BSYNC.RECONVERGENT B2 ;  /* 0x0000000000027941 */ /* 0x000fea0003800200 */
.L_x_97:
[----:B------:R-:W2:Y:S01]  /*62c0*/  LD.E.U8 R0, desc[UR36][R4.64+0x2] ;  /* 0x0000022404007980 */ /* 0x000ea2000c101100 */
[----:B------:R-:W-:Y:S01]  /*62d0*/  BSSY.RECONVERGENT B2, `(.L_x_99) ;  /* 0x0000025000027945 */ /* 0x000fe20003800200 */
[----:B--2---:R-:W-:-:S13]  /*62e0*/  ISETP.NE.AND P0, PT, R0, RZ, PT ;  /* 0x000000ff0000720c */ /* 0x004fda0003f05270 */
[----:B------:R-:W-:Y:S05]  /*62f0*/  @P0 BRA `(.L_x_100) ;  /* 0x0000000000880947 */ /* 0x000fea0003800000 */
[----:B-1-3--:R-:W1:Y:S01]  /*6300*/  LDC.64 R28, c[0x0][0x390] ;  /* 0x0000e400ff1c7b82 */ /* 0x00ae620000000a00 */
        /* <DEDUP_REMOVED lines=33> */
.L_x_100:
[----:B------:R-:W-:Y:S05]  /*6520*/  BSYNC.RECONVERGENT B2 ;  /* 0x0000000000027941 */ /* 0x000fea0003800200 */
.L_x_99:
[----:B------:R-:W2:Y:S01]  /*6530*/  LD.E.U8 R0, desc[UR36][R4.64+0x3] ;  /* 0x0000032404007980 */ /* 0x000ea2000c101100 */
[----:B------:R-:W-:Y:S01]  /*6540*/  BSSY.RECONVERGENT B2, `(.L_x_101) ;  /* 0x0000026000027945 */ /* 0x000fe20003800200 */
[----:B------:R-:W-:Y:S02]  /*6550*/  ISETP.NE.AND P1, PT, R14, 0x4, PT ;  /* 0x000000040e00780c */ /* 0x000fe40003f25270 */
[----:B--2---:R-:W-:-:S13]  /*6560*/  ISETP.NE.AND P0, PT, R0, RZ, PT ;  /* 0x000000ff0000720c */ /* 0x004fda0003f05270 */
[----:B------:R-:W-:Y:S05]  /*6570*/  @P0 BRA `(.L_x_102) ;  /* 0x0000000000880947 */ /* 0x000fea0003800000 */
[----:B-1-34-:R-:W1:Y:S01]  /*6580*/  LDC.64 R28, c[0x0][0x390] ;  /* 0x0000e400ff1c7b82 */ /* 0x01ae620000000a00 */
        /* <DEDUP_REMOVED lines=33> */
.L_x_102:
[----:B------:R-:W-:Y:S05]  /*67a0*/  BSYNC.RECONVERGENT B2 ;  /* 0x0000000000027941 */ /* 0x000fea0003800200 */
.L_x_101:
[----:B-1-34-:R-:W-:Y:S01]  /*67b0*/  MOV R15, R14 ;  /* 0x0000000e000f7202 */ /* 0x01afe20000000f00 */
[----:B------:R-:W-:Y:S06]  /*67c0*/  @!P1 BRA `(.L_x_94) ;  /* 0x00000008008c9947 */ /* 0x000fec0003800000 */
[----:B------:R-:W-:Y:S01]  /*67d0*/  BSSY.RECONVERGENT B2, `(.L_x_103) ;  /* 0x00000a1000027945 */ /* 0x000fe20003800200 */
[----:B------:R-:W-:-:S07]  /*67e0*/  IMAD.MOV.U32 R15, RZ, RZ, 0x4 ;  /* 0x00000004ff0f7424 */ /* 0x000fce00078e00ff */
.L_x_112:
[----:B-----5:R-:W-:Y:S01]  /*67f0*/  IADD3 R20, P0, PT, R15, R4, RZ ;  /* 0x000000040f147210 */ /* 0x020fe20007f1e0ff */
[----:B-1----:R-:W1:Y:S03]  /*6800*/  LDC.64 R18, c[0x0][0x390] ;  /* 0x0000e400ff127b82 */ /* 0x002e660000000a00 */
[----:B------:R-:W-:-:S05]  /*6810*/  IADD3.X R21, PT, PT, RZ, R5, RZ, P0, !PT ;  /* 0x00000005ff157210 */ /* 0x000fca00007fe4ff */
[----:B------:R-:W2:Y:S01]  /*6820*/  LD.E.U8 R0, desc[UR36][R20.64] ;  /* 0x0000002414007980 */ /* 0x000ea2000c101100 */
[----:B------:R-:W-:Y:S01]  /*6830*/  BSSY.RECONVERGENT B3, `(.L_x_104) ;  /* 0x0000025000037945 */ /* 0x000fe20003800200 */
[----:B-1----:R-:W-:Y:S01]  /*6840*/  IMAD.WIDE.U32 R18, R15, 0x8, R18 ;  /* 0x000000080f127825 */ /* 0x002fe200078e0012 */
[----:B--2---:R-:W-:-:S13]  /*6850*/  ISETP.NE.AND P0, PT, R0, RZ, PT ;  /* 0x000000ff0000720c */ /* 0x004fda0003f05270 */
[----:B---34-:R-:W-:Y:S05]  /*6860*/  @P0 BRA `(.L_x_105) ;  /* 0x0000000000840947 */ /* 0x018fea0003800000 */
[----:B------:R-:W2:Y:S04]  /*6870*/  LDG.E R33, desc[UR36][R26.64+0x14] ;  /* 0x000014241a217981 */ /* 0x000ea8000c1e1900 */
[----:B------:R-:W3:Y:S04]  /*6880*/  LDG.E R0, desc[UR36][R26.64] ;  /* 0x000000241a007981 */ /* 0x000ee8000c1e1900 */
[----:B------:R-:W3:Y:S04]  /*6890*/  LDG.E R31, desc[UR36][R18.64] ;  /* 0x00000024121f7981 */ /* 0x000ee8000c1e1900 */
[----:B------:R-:W4:Y:S04]  /*68a0*/  LDG.E R17, desc[UR36][R26.64+0x4] ;  /* 0x000004241a117981 */ /* 0x000f28000c1e1900 */
[----:B------:R-:W4:Y:S04]  /*68b0*/  LDG.E R32, desc[UR36][R18.64+0x4] ;  /* 0x0000042412207981 */ /* 0x000f28000c1e1900 */
[----:B------:R-:W5:Y:S01]  /*68c0*/  LDG.E R34, desc[UR36][R26.64+0x10] ;  /* 0x000010241a227981 */ /* 0x000f62000c1e1900 */
[----:B------:R-:W1:Y:S01]  /*68d0*/  LDC.64 R28, c[0x0][0x3a0] ;  /* 0x0000e800ff1c7b82 */ /* 0x000e620000000a00 */
[----:B--2---:R-:W2:Y:S01]  /*68e0*/  F2I.TRUNC.NTZ R33, R33 ;  /* 0x0000002100217305 */ /* 0x004ea2000020f100 */
[----:B---3--:R-:W-:Y:S01]  /*68f0*/  FADD R35, R0, R31 ;  /* 0x0000001f00237221 */ /* 0x008fe20000000000 */
[C---:B--2---:R-:W-:Y:S01]  /*6900*/  VIADD R30, R33.reuse, 0x1 ;  /* 0x00000001211e7836 */ /* 0x044fe20000000000 */
[----:B------:R-:W-:Y:S01]  /*6910*/  SHF.L.U32 R39, R33, 0x1, RZ ;  /* 0x0000000121277819 */ /* 0x000fe200000006ff */
[----:B----4-:R-:W-:-:S03]  /*6920*/  FADD R17, R17, R32 ;  /* 0x0000002011117221 */ /* 0x010fc60000000000 */
[----:B------:R-:W-:Y:S01]  /*6930*/  I2FP.F32.S32 R37, R30 ;  /* 0x0000001e00257245 */ /* 0x000fe20000201400 */
[----:B------:R-:W-:-:S04]  /*6940*/  IMAD.WIDE R30, R39, 0x4, R26 ;  /* 0x00000004271e7825 */ /* 0x000fc800078e021a */
[----:B------:R-:W-:Y:S04]  /*6950*/  STG.E desc[UR36][R26.64+0x14], R37 ;  /* 0x000014251a007986 */ /* 0x000fe8000c101924 */
[----:B------:R-:W-:Y:S04]  /*6960*/  STG.E desc[UR36][R30.64+0x18], R35 ;  /* 0x000018231e007986 */ /* 0x000fe8000c101924 */
[----:B------:R2:W-:Y:S04]  /*6970*/  STG.E desc[UR36][R30.64+0x1c], R17 ;  /* 0x00001c111e007986 */ /* 0x0005e8000c101924 */
[----:B-1----:R-:W3:Y:S01]  /*6980*/  LDG.E R39, desc[UR36][R28.64] ;  /* 0x000000241c277981 */ /* 0x002ee2000c1e1900 */
[----:B-----5:R-:W1:Y:S01]  /*6990*/  F2I.TRUNC.NTZ R34, R34 ;  /* 0x0000002200227305 */ /* 0x020e62000020f100 */
[----:B------:R-:W-:-:S05]  /*69a0*/  IMAD.SHL.U32 R33, R33, 0x4, RZ ;  /* 0x0000000421217824 */ /* 0x000fca00078e00ff */
[----:B------:R-:W-:Y:S02]  /*69b0*/  SHF.R.S32.HI R41, RZ, 0x1f, R33 ;  /* 0x0000001fff297819 */ /* 0x000fe40000011421 */
[----:B-1----:R-:W-:-:S04]  /*69c0*/  SHF.L.U32 R0, R34, 0x1, RZ ;  /* 0x0000000122007819 */ /* 0x002fc800000006ff */
        /* <DEDUP_REMOVED lines=11> */
.L_x_105:
[----:B------:R-:W-:Y:S05]  /*6a80*/  BSYNC.RECONVERGENT B3 ;  /* 0x0000000000037941 */ /* 0x000fea0003800200 */
.L_x_104:
[----:B------:R-:W2:Y:S01]  /*6a90*/  LD.E.U8 R0, desc[UR36][R20.64+0x1] ;  /* 0x0000012414007980 */ /* 0x000ea2000c101100 */
[----:B------:R-:W-:Y:S01]  /*6aa0*/  BSSY.RECONVERGENT B3, `(.L_x_106) ;  /* 0x0000024000037945 */ /* 0x000fe20003800200 */
[----:B--2---:R-:W-:-:S13]  /*6ab0*/  ISETP.NE.AND P0, PT, R0, RZ, PT ;  /* 0x000000ff0000720c */ /* 0x004fda0003f05270 */
[----:B------:R-:W-:Y:S05]  /*6ac0*/  @P0 BRA `(.L_x_107) ;  /* 0x0000000000840947 */ /* 0x000fea0003800000 */
[----:B-1----:R-:W2:Y:S04]  /*6ad0*/  LDG.E R33, desc[UR36][R26.64+0x14] ;  /* 0x000014241a217981 */ /* 0x002ea8000c1e1900 */
        /* <DEDUP_REMOVED lines=32> */
.L_x_107:
[----:B------:R-:W-:Y:S05]  /*6ce0*/  BSYNC.RECONVERGENT B3 ;  /* 0x0000000000037941 */ /* 0x000fea0003800200 */
.L_x_106:
[----:B------:R-:W2:Y:S01]  /*6cf0*/  LD.E.U8 R0, desc[UR36][R20.64+0x2] ;  /* 0x0000022414007980 */ /* 0x000ea2000c101100 */
[----:B------:R-:W-:Y:S01]  /*6d00*/  BSSY.RECONVERGENT B3, `(.L_x_108) ;  /* 0x0000024000037945 */ /* 0x000fe20003800200 */
[----:B--2---:R-:W-:-:S13]  /*6d10*/  ISETP.NE.AND P0, PT, R0, RZ, PT ;  /* 0x000000ff0000720c */ /* 0x004fda0003f05270 */
[----:B------:R-:W-:Y:S05]  /*6d20*/  @P0 BRA `(.L_x_109) ;  /* 0x0000000000840947 */ /* 0x000fea0003800000 */
[----:B-1-3--:R-:W2:Y:S04]  /*6d30*/  LDG.E R33, desc[UR36][R26.64+0x14] ;  /* 0x000014241a217981 */ /* 0x00aea8000c1e1900 */
        /* <DEDUP_REMOVED lines=32> */
.L_x_109:
[----:B------:R-:W-:Y:S05]  /*6f40*/  BSYNC.RECONVERGENT B3 ;  /* 0x0000000000037941 */ /* 0x000fea0003800200 */
.L_x_108:
[----:B------:R-:W2:Y:S01]  /*6f50*/  LD.E.U8 R20, desc[UR36][R20.64+0x3] ;  /* 0x0000032414147980 */ /* 0x000ea2000c101100 */
[----:B------:R-:W-:Y:S01]  /*6f60*/  VIADD R15, R15, 0x4 ;  /* 0x000000040f0f7836 */ /* 0x000fe20000000000 */
[----:B------:R-:W-:Y:S04]  /*6f70*/  BSSY.RECONVERGENT B3, `(.L_x_110) ;  /* 0x0000025000037945 */ /* 0x000fe80003800200 */
[----:B------:R-:W-:Y:S02]  /*6f80*/  ISETP.NE.AND P1, PT, R15, R14, PT ;  /* 0x0000000e0f00720c */ /* 0x000fe40003f25270 */
[----:B--2---:R-:W-:-:S13]  /*6f90*/  ISETP.NE.AND P0, PT, R20, RZ, PT ;  /* 0x000000ff1400720c */ /* 0x004fda0003f05270 */
[----:B------:R-:W-:Y:S05]  /*6fa0*/  @P0 BRA `(.L_x_111) ;  /* 0x0000000000840947 */ /* 0x000fea0003800000 */
[----:B-1-34-:R-:W2:Y:S04]  /*6fb0*/  LDG.E R32, desc[UR36][R26.64+0x14] ;  /* 0x000014241a207981 */ /* 0x01aea8000c1e1900 */
        /* <DEDUP_REMOVED lines=8> */
[C---:B--2---:R-:W-:Y:S01]  /*7040*/  IADD3 R28, PT, PT, R32.reuse, 0x1, RZ ;  /* 0x00000001201c7810 */ /* 0x044fe20007ffe0ff */
[----:B------:R-:W-:-:S02]  /*7050*/  IMAD.SHL.U32 R35, R32, 0x2, RZ ;  /* 0x0000000220237824 */ /* 0x000fc400078e00ff */
[----:B----4-:R-:W-:Y:S01]  /*7060*/  FADD R17, R17, R30 ;  /* 0x0000001e11117221 */ /* 0x010fe20000000000 */
[----:B------:R-:W-:Y:S01]  /*7070*/  I2FP.F32.S32 R33, R28 ;  /* 0x0000001c00217245 */ /* 0x000fe20000201400 */
[----:B------:R-:W-:-:S04]  /*7080*/  IMAD.WIDE R28, R35, 0x4, R26 ;  /* 0x00000004231c7825 */ /* 0x000fc800078e021a */
[----:B------:R-:W-:Y:S04]  /*7090*/  STG.E desc[UR36][R26.64+0x14], R33 ;  /* 0x000014211a007986 */ /* 0x000fe8000c101924 */
[----:B------:R-:W-:Y:S04]  /*70a0*/  STG.E desc[UR36][R28.64+0x18], R31 ;  /* 0x0000181f1c007986 */ /* 0x000fe8000c101924 */
[----:B------:R2:W-:Y:S04]  /*70b0*/  STG.E desc[UR36][R28.64+0x1c], R17 ;  /* 0x00001c111c007986 */ /* 0x0005e8000c101924 */
[----:B-1----:R-:W3:Y:S01]  /*70c0*/  LDG.E R35, desc[UR36][R20.64] ;  /* 0x0000002414237981 */ /* 0x002ee2000c1e1900 */
        /* <DEDUP_REMOVED lines=15> */
.L_x_111:
[----:B------:R-:W-:Y:S05]  /*71c0*/  BSYNC.RECONVERGENT B3 ;  /* 0x0000000000037941 */ /* 0x000fea0003800200 */
.L_x_110:
[----:B------:R-:W-:Y:S05]  /*71d0*/  @P1 BRA `(.L_x_112) ;  /* 0xfffffff400841947 */ /* 0x000fea000383ffff */
[----:B------:R-:W-:Y:S05]  /*71e0*/  BSYNC.RECONVERGENT B2 ;  /* 0x0000000000027941 */ /* 0x000fea0003800200 */
.L_x_103:
[----:B------:R-:W-:-:S07]  /*71f0*/  MOV R15, R14 ;  /* 0x0000000e000f7202 */ /* 0x000fce0000000f00 */
.L_x_94:
[----:B------:R-:W-:-:S13]  /*7200*/  ISETP.NE.AND P0, PT, R11, RZ, PT ;  /* 0x000000ff0b00720c */ /* 0x000fda0003f05270 */
[----:B------:R-:W-:Y:S05]  /*7210*/  @!P0 BRA `(.L_x_9) ;  /* 0x0000000400f48947 */ /* 0x000fea0003800000 */
[----:B------:R-:W-:-:S13]  /*7220*/  ISETP.NE.AND P0, PT, R11, 0x1, PT ;  /* 0x000000010b00780c */ /* 0x000fda0003f05270 */
[----:B------:R-:W-:Y:S05]  /*7230*/  @!P0 BRA `(.L_x_113) ;  /* 0x0000000400448947 */ /* 0x000fea0003800000 */
[----:B-1----:R-:W-:Y:S01]  /*7240*/  IADD3 R18, P0, PT, R15, R4, RZ ;  /* 0x000000040f127210 */ /* 0x002fe20007f1e0ff */
[----:B-----5:R-:W1:Y:S04]  /*7250*/  LDC.64 R20, c[0x0][0x390] ;  /* 0x0000e400ff147b82 */ /* 0x020e680000000a00 */
[----:B------:R-:W-:-:S05]  /*7260*/  IMAD.X R19, RZ, RZ, R5, P0 ;  /* 0x000000ffff137224 */ /* 0x000fca00000e0605 */
[----:B------:R-:W2:Y:S01]  /*7270*/  LD.E.U8 R0, desc[UR36][R18.64] ;  /* 0x0000002412007980 */ /* 0x000ea2000c101100 */
[----:B------:R-:W-:Y:S01]  /*7280*/  BSSY.RECONVERGENT B2, `(.L_x_114) ;  /* 0x0000025000027945 */ /* 0x000fe20003800200 */
[----:B-1----:R-:W-:Y:S01]  /*7290*/  IMAD.WIDE.U32 R20, R15, 0x8, R20 ;  /* 0x000000080f147825 */ /* 0x002fe200078e0014 */
[----:B--2---:R-:W-:-:S13]  /*72a0*/  ISETP.NE.AND P0, PT, R0, RZ, PT ;  /* 0x000000ff0000720c */ /* 0x004fda0003f05270 */
[----:B------:R-:W-:Y:S05]  /*72b0*/  @P0 BRA `(.L_x_115) ;  /* 0x0000000000840947 */ /* 0x000fea0003800000 */
[----:B---34-:R-:W2:Y:S04]  /*72c0*/  LDG.E R33, desc[UR36][R26.64+0x14] ;  /* 0x000014241a217981 */ /* 0x018ea8000c1e1900 */
        /* <DEDUP_REMOVED lines=32> */
.L_x_115:
[----:B------:R-:W-:Y:S05]  /*74d0*/  BSYNC.RECONVERGENT B2 ;  /* 0x0000000000027941 */ /* 0x000fea0003800200 */
.L_x_114:
[----:B------:R-:W2:Y:S01]  /*74e0*/  LD.E.U8 R18, desc[UR36][R18.64+0x1] ;  /* 0x0000012412127980 */ /* 0x000ea2000c101100 */
[----:B------:R-:W-:Y:S01]  /*74f0*/  BSSY.RECONVERGENT B2, `(.L_x_116) ;  /* 0x0000024000027945 */ /* 0x000fe20003800200 */
        /* <DEDUP_REMOVED lines=35> */
.L_x_117:
[----:B------:R-:W-:Y:S05]  /*7730*/  BSYNC.RECONVERGENT B2 ;  /* 0x0000000000027941 */ /* 0x000fea0003800200 */
.L_x_116:
[----:B------:R-:W-:-:S07]  /*7740*/  IADD3 R15, PT, PT, R15, 0x2, RZ ;  /* 0x000000020f0f7810 */ /* 0x000fce0007ffe0ff */
.L_x_113:
[----:B------:R-:W-:-:S13]  /*7750*/  ISETP.NE.AND P0, PT, R13, RZ, PT ;  /* 0x000000ff0d00720c */ /* 0x000fda0003f05270 */
[----:B------:R-:W-:Y:S05]  /*7760*/  @!P0 BRA `(.L_x_9) ;  /* 0x0000000000a08947 */ /* 0x000fea0003800000 */
[----:B-1----:R-:W-:-:S05]  /*7770*/  IADD3 R18, P0, PT, R15, R4, RZ ;  /* 0x000000040f127210 */ /* 0x002fca0007f1e0ff */
[----:B------:R-:W-:-:S05]  /*7780*/  IMAD.X R19, RZ, RZ, R5, P0 ;  /* 0x000000ffff137224 */ /* 0x000fca00000e0605 */
[----:B------:R-:W2:Y:S02]  /*7790*/  LD.E.U8 R18, desc[UR36][R18.64] ;  /* 0x0000002412127980 */ /* 0x000ea4000c101100 */
[----:B--2---:R-:W-:-:S13]  /*77a0*/  ISETP.NE.AND P0, PT, R18, RZ, PT ;  /* 0x000000ff1200720c */ /* 0x004fda0003f05270 */
[----:B------:R-:W-:Y:S05]  /*77b0*/  @P0 BRA `(.L_x_9) ;  /* 0x00000000008c0947 */ /* 0x000fea0003800000 */
[----:B-----5:R-:W1:Y:S01]  /*77c0*/  LDC.64 R20, c[0x0][0x390] ;  /* 0x0000e400ff147b82 */ /* 0x020e620000000a00 */
[----:B---34-:R-:W2:Y:S04]  /*77d0*/  LDG.E R31, desc[UR36][R26.64+0x14] ;  /* 0x000014241a1f7981 */ /* 0x018ea8000c1e1900 */
[----:B------:R-:W3:Y:S04]  /*77e0*/  LDG.E R0, desc[UR36][R26.64] ;  /* 0x000000241a007981 */ /* 0x000ee8000c1e1900 */
[----:B------:R-:W4:Y:S01]  /*77f0*/  LDG.E R32, desc[UR36][R26.64+0x10] ;  /* 0x000010241a207981 */ /* 0x000f22000c1e1900 */
[----:B-1----:R-:W-:-:S03]  /*7800*/  IMAD.WIDE.U32 R20, R15, 0x8, R20 ;  /* 0x000000080f147825 */ /* 0x002fc600078e0014 */
[----:B------:R-:W4:Y:S04]  /*7810*/  LDG.E R15, desc[UR36][R26.64+0x4] ;  /* 0x000004241a0f7981 */ /* 0x000f28000c1e1900 */
[----:B------:R-:W3:Y:S04]  /*7820*/  LDG.E R17, desc[UR36][R20.64] ;  /* 0x0000002414117981 */ /* 0x000ee8000c1e1900 */
[----:B------:R-:W4:Y:S01]  /*7830*/  LDG.E R30, desc[UR36][R20.64+0x4] ;  /* 0x00000424141e7981 */ /* 0x000f22000c1e1900 */
[----:B------:R-:W1:Y:S01]  /*7840*/  LDC.64 R18, c[0x0][0x3a0] ;  /* 0x0000e800ff127b82 */ /* 0x000e620000000a00 */
[----:B--2---:R-:W2:Y:S02]  /*7850*/  F2I.TRUNC.NTZ R31, R31 ;  /* 0x0000001f001f7305 */ /* 0x004ea4000020f100 */
[C---:B--2---:R-:W-:Y:S01]  /*7860*/  IADD3 R28, PT, PT, R31.reuse, 0x1, RZ ;  /* 0x000000011f1c7810 */ /* 0x044fe20007ffe0ff */
        /* <DEDUP_REMOVED lines=22> */
[----:B0-----:R-:W2:Y:S04]  /*79d0*/  LDG.E R27, desc[UR36][R18.64+0xc] ;  /* 0x00000c24121b7981 */ /* 0x001ea8000c1e1900 */
[----:B--2---:R1:W-:Y:S02]  /*79e0*/  STG.E desc[UR36][R20.64+0x24], R27 ;  /* 0x0000241b14007986 */ /* 0x0043e4000c101924 */
.L_x_9:
[----:B------:R-:W-:Y:S05]  /*79f0*/  BSYNC.RECONVERGENT B0 ;  /* 0x0000000000007941 */ /* 0x000fea0003800200 */
.L_x_7:
[----:B------:R-:W-:Y:S05]  /*7a00*/  @P3 BRA `(.L_x_118) ;  /* 0xffffff8800a43947 */ /* 0x000fea000383ffff */
[----:B------:R-:W-:Y:S05]  /*7a10*/  BSYNC.RECONVERGENT B1 ;  /* 0x0000000000017941 */ /* 0x000fea0003800200 */
.L_x_6:
[----:B------:R-:W-:-:S13]  /*7a20*/  ISETP.GE.AND P0, PT, R2, 0x1, PT ;  /* 0x000000010200780c */ /* 0x000fda0003f06270 */
[----:B------:R-:W-:Y:S05]  /*7a30*/  @!P0 EXIT ;  /* 0x000000000000894d */ /* 0x000fea0003800000 */
[----:B------:R-:W-:-:S04]  /*7a40*/  MOV R0, 0x8 ;  /* 0x0000000800007802 */ /* 0x000fc80000000f00 */
[----:B------:R0:W0:Y:S03]  /*7a50*/  LDC.64 R2, c[0x4][R0] ;  /* 0x0100000000027b82 */ /* 0x0000260000000a00 */
[----:B012--5:R-:W-:-:S07]  /*7a60*/  LEPC R20, `(.L_x_119) ;  /* 0x000000001014794e */ /* 0x027fce0000000000 */
[----:B---34-:R-:W-:Y:S05]  /*7a70*/  CALL.ABS.NOINC R2 ;  /* 0x0000000002007343 */ /* 0x018fea0003c00000 */
.L_x_119:
[----:B------:R-:W-:Y:S05]  /*7a80*/  EXIT ;  /* 0x000000000000794d */ /* 0x000fea0003800000 */
        .weak           $__internal_0_$__cuda_sm20_dblrcp_rn_slowpath_v3
        .type           $__internal_0_$__cuda_sm20_dblrcp_rn_slowpath_v3,@function
        .size           $__internal_0_$__cuda_sm20_dblrcp_rn_slowpath_v3,($__internal_1_$__cuda_sm20_rcp_rn_f32_slowpath - $__internal_0_$__cuda_sm20_dblrcp_rn_slowpath_v3)
$__internal_0_$__cuda_sm20_dblrcp_rn_slowpath_v3:
[----:B------:R-:W-:Y:S01]  /*7a90*/  DSETP.GTU.AND P2, PT, |R34|, +INF , PT ;  /* 0x7ff000002200742a */ /* 0x000fe20003f4c200 */
[----:B------:R-:W-:-:S13]  /*7aa0*/  BSSY.RECONVERGENT B5, `(.L_x_120) ;  /* 0x0000024000057945 */ /* 0x000fda0003800200 */
[----:B------:R-:W-:Y:S05]  /*7ab0*/  @P2 BRA `(.L_x_121) ;  /* 0x0000000000802947 */ /* 0x000fea0003800000 */
[----:B------:R-:W-:-:S04]  /*7ac0*/  LOP3.LUT R36, R35, 0x7fffffff, RZ, 0xc0, !PT ;  /* 0x7fffffff23247812 */ /* 0x000fc800078ec0ff */
[----:B------:R-:W-:-:S04]  /*7ad0*/  IADD3 R37, PT, PT, R36, -0x1, RZ ;  /* 0xffffffff24257810 */ /* 0x000fc80007ffe0ff */
[----:B------:R-:W-:-:S13]  /*7ae0*/  ISETP.GE.U32.AND P2, PT, R37, 0x7fefffff, PT ;  /* 0x7fefffff2500780c */ /* 0x000fda0003f46070 */
[----:B------:R-:W-:Y:S01]  /*7af0*/  @P2 LOP3.LUT R39, R35, 0x7ff00000, RZ, 0x3c, !PT ;  /* 0x7ff0000023272812 */ /* 0x000fe200078e3cff */
[----:B------:R-:W-:Y:S01]  /*7b00*/  @P2 IMAD.MOV.U32 R38, RZ, RZ, RZ ;  /* 0x000000ffff262224 */ /* 0x000fe200078e00ff */
[----:B------:R-:W-:Y:S06]  /*7b10*/  @P2 BRA `(.L_x_122) ;  /* 0x0000000000702947 */ /* 0x000fec0003800000 */
[----:B------:R-:W-:-:S13]  /*7b20*/  ISETP.GE.U32.AND P2, PT, R36, 0x1000001, PT ;  /* 0x010000012400780c */ /* 0x000fda0003f46070 */
[----:B------:R-:W-:Y:S05]  /*7b30*/  @!P2 BRA `(.L_x_123) ;  /* 0x000000000038a947 */ /* 0x000fea0003800000 */
[----:B------:R-:W-:Y:S01]  /*7b40*/  IADD3 R37, PT, PT, R35, -0x3fe00000, RZ ;  /* 0xc020000023257810 */ /* 0x000fe20007ffe0ff */
[----:B------:R-:W-:Y:S01]  /*7b50*/  IMAD.MOV.U32 R36, RZ, RZ, R34 ;  /* 0x000000ffff247224 */ /* 0x000fe200078e0022 */
[----:B------:R-:W-:Y:S02]  /*7b60*/  MOV R38, R41 ;  /* 0x0000002900267202 */ /* 0x000fe40000000f00 */
[----:B------:R-:W0:Y:S04]  /*7b70*/  MUFU.RCP64H R39, R37 ;  /* 0x0000002500277308 */ /* 0x000e280000001800 */
[----:B0-----:R-:W-:-:S08]  /*7b80*/  DFMA R40, -R36, R38, 1 ;  /* 0x3ff000002428742b */ /* 0x001fd00000000126 */
[----:B------:R-:W-:-:S08]  /*7b90*/  DFMA R40, R40, R40, R40 ;  /* 0x000000282828722b */ /* 0x000fd00000000028 */
[----:B------:R-:W-:-:S08]  /*7ba0*/  DFMA R40, R38, R40, R38 ;  /* 0x000000282628722b */ /* 0x000fd00000000026 */
[----:B------:R-:W-:-:S08]  /*7bb0*/  DFMA R38, -R36, R40, 1 ;  /* 0x3ff000002426742b */ /* 0x000fd00000000128 */
[----:B------:R-:W-:-:S08]  /*7bc0*/  DFMA R38, R40, R38, R40 ;  /* 0x000000262826722b */ /* 0x000fd00000000028 */
[----:B------:R-:W-:-:S08]  /*7bd0*/  DMUL R38, R38, 2.2250738585072013831e-308 ;  /* 0x0010000026267828 */ /* 0x000fd00000000000 */
[----:B------:R-:W-:-:S08]  /*7be0*/  DFMA R34, -R34, R38, 1 ;  /* 0x3ff000002222742b */ /* 0x000fd00000000126 */
[----:B------:R-:W-:-:S08]  /*7bf0*/  DFMA R34, R34, R34, R34 ;  /* 0x000000222222722b */ /* 0x000fd00000000022 */
[----:B------:R-:W-:Y:S01]  /*7c00*/  DFMA R38, R38, R34, R38 ;  /* 0x000000222626722b */ /* 0x000fe20000000026 */
[----:B------:R-:W-:Y:S10]  /*7c10*/  BRA `(.L_x_122) ;  /* 0x0000000000307947 */ /* 0x000ff40003800000 */
.L_x_123:
[----:B------:R-:W-:Y:S01]  /*7c20*/  DMUL R34, R34, 8.11296384146066816958e+31 ;  /* 0x4690000022227828 */ /* 0x000fe20000000000 */
[----:B------:R-:W-:-:S05]  /*7c30*/  IMAD.MOV.U32 R36, RZ, RZ, R41 ;  /* 0x000000ffff247224 */ /* 0x000fca00078e0029 */
[----:B------:R-:W0:Y:S02]  /*7c40*/  MUFU.RCP64H R37, R35 ;  /* 0x0000002300257308 */ /* 0x000e240000001800 */
[----:B0-----:R-:W-:-:S08]  /*7c50*/  DFMA R38, -R34, R36, 1 ;  /* 0x3ff000002226742b */ /* 0x001fd00000000124 */
[----:B------:R-:W-:-:S08]  /*7c60*/  DFMA R38, R38, R38, R38 ;  /* 0x000000262626722b */ /* 0x000fd00000000026 */
[----:B------:R-:W-:-:S08]  /*7c70*/  DFMA R38, R36, R38, R36 ;  /* 0x000000262426722b */ /* 0x000fd00000000024 */
[----:B------:R-:W-:-:S08]  /*7c80*/  DFMA R36, -R34, R38, 1 ;  /* 0x3ff000002224742b */ /* 0x000fd00000000126 */
[----:B------:R-:W-:-:S08]  /*7c90*/  DFMA R36, R38, R36, R38 ;  /* 0x000000242624722b */ /* 0x000fd00000000026 */
[----:B------:R-:W-:Y:S01]  /*7ca0*/  DMUL R38, R36, 8.11296384146066816958e+31 ;  /* 0x4690000024267828 */ /* 0x000fe20000000000 */
[----:B------:R-:W-:Y:S10]  /*7cb0*/  BRA `(.L_x_122) ;  /* 0x0000000000087947 */ /* 0x000ff40003800000 */
.L_x_121:
[----:B------:R-:W-:Y:S02]  /*7cc0*/  LOP3.LUT R39, R35, 0x80000, RZ, 0xfc, !PT ;  /* 0x0008000023277812 */ /* 0x000fe400078efcff */
[----:B------:R-:W-:-:S07]  /*7cd0*/  MOV R38, R34 ;  /* 0x0000002200267202 */ /* 0x000fce0000000f00 */
.L_x_122:
[----:B------:R-:W-:Y:S05]  /*7ce0*/  BSYNC.RECONVERGENT B5 ;  /* 0x0000000000057941 */ /* 0x000fea0003800200 */
.L_x_120:
[----:B------:R-:W-:Y:S01]  /*7cf0*/  IMAD.MOV.U32 R34, RZ, RZ, R0 ;  /* 0x000000ffff227224 */ /* 0x000fe200078e0000 */
[----:B------:R-:W-:-:S04]  /*7d00*/  MOV R35, 0x0 ;  /* 0x0000000000237802 */ /* 0x000fc80000000f00 */
[----:B------:R-:W-:Y:S05]  /*7d10*/  RET.REL.NODEC R34 `(_Z6updatePfiPA2_fiiS_f) ;  /* 0xffffff8022b87950 */ /* 0x000fea0003c3ffff */
        .weak           $__internal_1_$__cuda_sm20_rcp_rn_f32_slowpath
        .type           $__internal_1_$__cuda_sm20_rcp_rn_f32_slowpath,@function
        .size           $__internal_1_$__cuda_sm20_rcp_rn_f32_slowpath,($__internal_2_$__cuda_sm20_sqrt_rn_f32_slowpath - $__internal_1_$__cuda_sm20_rcp_rn_f32_slowpath)
$__internal_1_$__cuda_sm20_rcp_rn_f32_slowpath:
[----:B------:R-:W-:Y:S01]  /*7d20*/  IMAD.SHL.U32 R15, R39, 0x2, RZ ;  /* 0x00000002270f7824 */ /* 0x000fe200078e00ff */
[----:B------:R-:W-:Y:S01]  /*7d30*/  BSSY.RECONVERGENT B5, `(.L_x_124) ;  /* 0x0000031000057945 */ /* 0x000fe20003800200 */
[----:B------:R-:W-:-:S03]  /*7d40*/  MOV R0, R39 ;  /* 0x0000002700007202 */ /* 0x000fc60000000f00 */
[----:B------:R-:W-:-:S04]  /*7d50*/  SHF.R.U32.HI R15, RZ, 0x18, R15 ;  /* 0x00000018ff0f7819 */ /* 0x000fc8000001160f */
[----:B------:R-:W-:-:S13]  /*7d60*/  ISETP.NE.U32.AND P0, PT, R15, RZ, PT ;  /* 0x000000ff0f00720c */ /* 0x000fda0003f05070 */
[----:B------:R-:W-:Y:S05]  /*7d70*/  @P0 BRA `(.L_x_125) ;  /* 0x0000000000280947 */ /* 0x000fea0003800000 */
[----:B------:R-:W-:-:S05]  /*7d80*/  IMAD.SHL.U32 R15, R0, 0x2, RZ ;  /* 0x00000002000f7824 */ /* 0x000fca00078e00ff */
[----:B------:R-:W-:-:S13]  /*7d90*/  ISETP.NE.AND P0, PT, R15, RZ, PT ;  /* 0x000000ff0f00720c */ /* 0x000fda0003f05270 */
[----:B------:R-:W-:Y:S01]  /*7da0*/  @P0 FFMA R53, R0, 1.84467440737095516160e+19, RZ ;  /* 0x5f80000000350823 */ /* 0x000fe200000000ff */
[----:B------:R-:W-:Y:S08]  /*7db0*/  @!P0 MUFU.RCP R39, R0 ;  /* 0x0000000000278308 */ /* 0x000ff00000001000 */
[----:B------:R-:W0:Y:S02]  /*7dc0*/  @P0 MUFU.RCP R54, R53 ;  /* 0x0000003500360308 */ /* 0x000e240000001000 */
[----:B0-----:R-:W-:-:S04]  /*7dd0*/  @P0 FFMA R15, R53, R54, -1 ;  /* 0xbf800000350f0423 */ /* 0x001fc80000000036 */
[----:B------:R-:W-:-:S04]  /*7de0*/  @P0 FADD.FTZ R15, -R15, -RZ ;  /* 0x800000ff0f0f0221 */ /* 0x000fc80000010100 */
[----:B------:R-:W-:-:S04]  /*7df0*/  @P0 FFMA R15, R54, R15, R54 ;  /* 0x0000000f360f0223 */ /* 0x000fc80000000036 */
[----:B------:R-:W-:Y:S01]  /*7e00*/  @P0 FFMA R39, R15, 1.84467440737095516160e+19, RZ ;  /* 0x5f8000000f270823 */ /* 0x000fe200000000ff */
[----:B------:R-:W-:Y:S06]  /*7e10*/  BRA `(.L_x_126) ;  /* 0x0000000000887947 */ /* 0x000fec0003800000 */
.L_x_125:
[----:B------:R-:W-:-:S04]  /*7e20*/  IADD3 R39, PT, PT, R15, -0xfd, RZ ;  /* 0xffffff030f277810 */ /* 0x000fc80007ffe0ff */
[----:B------:R-:W-:-:S13]  /*7e30*/  ISETP.GT.U32.AND P0, PT, R39, 0x1, PT ;  /* 0x000000012700780c */ /* 0x000fda0003f04070 */
[----:B------:R-:W-:Y:S05]  /*7e40*/  @P0 BRA `(.L_x_127) ;  /* 0x0000000000780947 */ /* 0x000fea0003800000 */
[----:B------:R-:W-:Y:S01]  /*7e50*/  LOP3.LUT R53, R0, 0x7fffff, RZ, 0xc0, !PT ;  /* 0x007fffff00357812 */ /* 0x000fe200078ec0ff */
[----:B------:R-:W-:Y:S01]  /*7e60*/  IMAD.MOV.U32 R58, RZ, RZ, 0x3 ;  /* 0x00000003ff3a7424 */ /* 0x000fe200078e00ff */
[----:B------:R-:W-:Y:S02]  /*7e70*/  IADD3 R15, PT, PT, R15, -0xfc, RZ ;  /* 0xffffff040f0f7810 */ /* 0x000fe40007ffe0ff */
[----:B------:R-:W-:Y:S02]  /*7e80*/  LOP3.LUT R53, R53, 0x3f800000, RZ, 0xfc, !PT ;  /* 0x3f80000035357812 */ /* 0x000fe400078efcff */
[----:B------:R-:W-:Y:S02]  /*7e90*/  SHF.L.U32 R57, R58, R39, RZ ;  /* 0x000000273a397219 */ /* 0x000fe400000006ff */
[----:B------:R-:W0:Y:S02]  /*7ea0*/  MUFU.RCP R54, R53 ;  /* 0x0000003500367308 */ /* 0x000e240000001000 */
[----:B0-----:R-:W-:-:S04]  /*7eb0*/  FFMA R55, R53, R54, -1 ;  /* 0xbf80000035377423 */ /* 0x001fc80000000036 */
[----:B------:R-:W-:-:S04]  /*7ec0*/  FADD.FTZ R55, -R55, -RZ ;  /* 0x800000ff37377221 */ /* 0x000fc80000010100 */
[CCC-:B------:R-:W-:Y:S01]  /*7ed0*/  FFMA.RM R56, R54.reuse, R55.reuse, R54.reuse ;  /* 0x0000003736387223 */ /* 0x1c0fe20000004036 */
[----:B------:R-:W-:-:S04]  /*7ee0*/  FFMA.RP R55, R54, R55, R54 ;  /* 0x0000003736377223 */ /* 0x000fc80000008036 */
[C---:B------:R-:W-:Y:S02]  /*7ef0*/  LOP3.LUT R54, R56.reuse, 0x7fffff, RZ, 0xc0, !PT ;  /* 0x007fffff38367812 */ /* 0x040fe400078ec0ff */
[----:B------:R-:W-:Y:S02]  /*7f00*/  FSETP.NEU.FTZ.AND P0, PT, R56, R55, PT ;  /* 0x000000373800720b */ /* 0x000fe40003f1d000 */
[----:B------:R-:W-:Y:S02]  /*7f10*/  LOP3.LUT R54, R54, 0x800000, RZ, 0xfc, !PT ;  /* 0x0080000036367812 */ /* 0x000fe400078efcff */
[----:B------:R-:W-:Y:S02]  /*7f20*/  SEL R55, RZ, 0xffffffff, !P0 ;  /* 0xffffffffff377807 */ /* 0x000fe40004000000 */
[----:B------:R-:W-:Y:S02]  /*7f30*/  LOP3.LUT R56, R57, R54, RZ, 0xc0, !PT ;  /* 0x0000003639387212 */ /* 0x000fe400078ec0ff */
[----:B------:R-:W-:-:S02]  /*7f40*/  IADD3 R55, PT, PT, -R55, RZ, RZ ;  /* 0x000000ff37377210 */ /* 0x000fc40007ffe1ff */
[-C--:B------:R-:W-:Y:S02]  /*7f50*/  SHF.R.U32.HI R56, RZ, R39.reuse, R56 ;  /* 0x00000027ff387219 */ /* 0x080fe40000011638 */
[--C-:B------:R-:W-:Y:S02]  /*7f60*/  LOP3.LUT P1, RZ, R55, R39, R54.reuse, 0xf8, !PT ;  /* 0x0000002737ff7212 */ /* 0x100fe4000782f836 */
[C---:B------:R-:W-:Y:S02]  /*7f70*/  LOP3.LUT P0, RZ, R56.reuse, 0x1, RZ, 0xc0, !PT ;  /* 0x0000000138ff7812 */ /* 0x040fe4000780c0ff */
[----:B------:R-:W-:Y:S02]  /*7f80*/  LOP3.LUT P2, RZ, R56, 0x2, RZ, 0xc0, !PT ;  /* 0x0000000238ff7812 */ /* 0x000fe4000784c0ff */
[----:B------:R-:W-:Y:S02]  /*7f90*/  SHF.R.U32.HI R15, RZ, R15, R54 ;  /* 0x0000000fff0f7219 */ /* 0x000fe40000011636 */
[----:B------:R-:W-:-:S02]  /*7fa0*/  PLOP3.LUT P0, PT, P0, P1, P2, 0xe0, 0x0 ;  /* 0x000000000000781c */ /* 0x000fc40000703c20 */
[----:B------:R-:W-:Y:S02]  /*7fb0*/  LOP3.LUT P1, RZ, R0, 0x7fffff, RZ, 0xc0, !PT ;  /* 0x007fffff00ff7812 */ /* 0x000fe4000782c0ff */
[----:B------:R-:W-:-:S05]  /*7fc0*/  SEL R39, RZ, 0x1, !P0 ;  /* 0x00000001ff277807 */ /* 0x000fca0004000000 */
[----:B------:R-:W-:-:S05]  /*7fd0*/  IMAD.MOV R39, RZ, RZ, -R39 ;  /* 0x000000ffff277224 */ /* 0x000fca00078e0a27 */
[----:B------:R-:W-:-:S13]  /*7fe0*/  ISETP.GE.AND P0, PT, R39, RZ, PT ;  /* 0x000000ff2700720c */ /* 0x000fda0003f06270 */
[----:B------:R-:W-:-:S05]  /*7ff0*/  @!P0 VIADD R15, R15, 0x1 ;  /* 0x000000010f0f8836 */ /* 0x000fca0000000000 */
[----:B------:R-:W-:-:S04]  /*8000*/  @!P1 SHF.L.U32 R15, R15, 0x1, RZ ;  /* 0x000000010f0f9819 */ /* 0x000fc800000006ff */
[----:B------:R-:W-:Y:S01]  /*8010*/  LOP3.LUT R39, R15, 0x80000000, R0, 0xf8, !PT ;  /* 0x800000000f277812 */ /* 0x000fe200078ef800 */
[----:B------:R-:W-:Y:S06]  /*8020*/  BRA `(.L_x_126) ;  /* 0x0000000000047947 */ /* 0x000fec0003800000 */
.L_x_127:
[----:B------:R0:W1:Y:S02]  /*8030*/  MUFU.RCP R39, R0 ;  /* 0x0000000000277308 */ /* 0x0000640000001000 */
.L_x_126:
[----:B------:R-:W-:Y:S05]  /*8040*/  BSYNC.RECONVERGENT B5 ;  /* 0x0000000000057941 */ /* 0x000fea0003800200 */
.L_x_124:
[----:B01----:R-:W-:Y:S02]  /*8050*/  IMAD.MOV.U32 R0, RZ, RZ, R39 ;  /* 0x000000ffff007224 */ /* 0x003fe400078e0027 */
[----:B------:R-:W-:-:S04]  /*8060*/  HFMA2 R39, -RZ, RZ, 0, 0 ;  /* 0x00000000ff277431 */ /* 0x000fc800000001ff */
[----:B------:R-:W-:Y:S05]  /*8070*/  RET.REL.NODEC R38 `(_Z6updatePfiPA2_fiiS_f) ;  /* 0xffffff7c26e07950 */ /* 0x000fea0003c3ffff */
        .weak           $__internal_2_$__cuda_sm20_sqrt_rn_f32_slowpath
        .type           $__internal_2_$__cuda_sm20_sqrt_rn_f32_slowpath,@function
        .size           $__internal_2_$__cuda_sm20_sqrt_rn_f32_slowpath,(.L_x_132 - $__internal_2_$__cuda_sm20_sqrt_rn_f32_slowpath)
$__internal_2_$__cuda_sm20_sqrt_rn_f32_slowpath:
[----:B------:R-:W-:-:S13]  /*8080*/  LOP3.LUT P2, RZ, R0, 0x7fffffff, RZ, 0xc0, !PT ;  /* 0x7fffffff00ff7812 */ /* 0x000fda000784c0ff */
[----:B------:R-:W-:Y:S01]  /*8090*/  @!P2 IMAD.MOV.U32 R37, RZ, RZ, R0 ;  /* 0x000000ffff25a224 */ /* 0x000fe200078e0000 */
[----:B------:R-:W-:Y:S06]  /*80a0*/  @!P2 BRA `(.L_x_128) ;  /* 0x000000000040a947 */ /* 0x000fec0003800000 */
[----:B------:R-:W-:-:S13]  /*80b0*/  FSETP.GEU.FTZ.AND P2, PT, R0, RZ, PT ;  /* 0x000000ff0000720b */ /* 0x000fda0003f5e000 */
[----:B------:R-:W-:Y:S01]  /*80c0*/  @!P2 MOV R37, 0x7fffffff ;  /* 0x7fffffff0025a802 */ /* 0x000fe20000000f00 */
[----:B------:R-:W-:Y:S06]  /*80d0*/  @!P2 BRA `(.L_x_128) ;  /* 0x000000000034a947 */ /* 0x000fec0003800000 */
[----:B------:R-:W-:-:S13]  /*80e0*/  FSETP.GTU.FTZ.AND P2, PT, |R0|, +INF , PT ;  /* 0x7f8000000000780b */ /* 0x000fda0003f5c200 */
[----:B------:R-:W-:Y:S01]  /*80f0*/  @P2 FADD.FTZ R37, R0, 1 ;  /* 0x3f80000000252421 */ /* 0x000fe20000010000 */
[----:B------:R-:W-:Y:S06]  /*8100*/  @P2 BRA `(.L_x_128) ;  /* 0x0000000000282947 */ /* 0x000fec0003800000 */
[----:B------:R-:W-:-:S13]  /*8110*/  FSETP.NEU.FTZ.AND P2, PT, |R0|, +INF , PT ;  /* 0x7f8000000000780b */ /* 0x000fda0003f5d200 */
[----:B------:R-:W-:-:S04]  /*8120*/  @P2 FFMA R38, R0, 1.84467440737095516160e+19, RZ ;  /* 0x5f80000000262823 */ /* 0x000fc800000000ff */
[----:B------:R-:W0:Y:S02]  /*8130*/  @P2 MUFU.RSQ R37, R38 ;  /* 0x0000002600252308 */ /* 0x000e240000001400 */
[----:B0-----:R-:W-:Y:S01]  /*8140*/  @P2 FMUL.FTZ R35, R38, R37 ;  /* 0x0000002526232220 */ /* 0x001fe20000410000 */
[----:B------:R-:W-:Y:S01]  /*8150*/  @P2 FMUL.FTZ R36, R37, 0.5 ;  /* 0x3f00000025242820 */ /* 0x000fe20000410000 */
[----:B------:R-:W-:Y:S02]  /*8160*/  @!P2 IMAD.MOV.U32 R37, RZ, RZ, R0 ;  /* 0x000000ffff25a224 */ /* 0x000fe400078e0000 */
[----:B------:R-:W-:-:S04]  /*8170*/  @P2 FADD.FTZ R39, -R35, -RZ ;  /* 0x800000ff23272221 */ /* 0x000fc80000010100 */
[----:B------:R-:W-:-:S04]  /*8180*/  @P2 FFMA R40, R35, R39, R38 ;  /* 0x0000002723282223 */ /* 0x000fc80000000026 */
[----:B------:R-:W-:-:S04]  /*8190*/  @P2 FFMA R36, R40, R36, R35 ;  /* 0x0000002428242223 */ /* 0x000fc80000000023 */
[----:B------:R-:W-:-:S07]  /*81a0*/  @P2 FMUL.FTZ R37, R36, 2.3283064365386962891e-10 ;  /* 0x2f80000024252820 */ /* 0x000fce0000410000 */
.L_x_128:
[----:B------:R-:W-:-:S04]  /*81b0*/  HFMA2 R35, -RZ, RZ, 0, 0 ;  /* 0x00000000ff237431 */ /* 0x000fc800000001ff */
[----:B------:R-:W-:Y:S05]  /*81c0*/  RET.REL.NODEC R34 `(_Z6updatePfiPA2_fiiS_f) ;  /* 0xffffff7c228c7950 */ /* 0x000fea0003c3ffff */
.L_x_129:
[----:B------:R-:W-:-:S00]  /*81d0*/  BRA `(.L_x_129) ;  /* 0xfffffffc00fc7947 */ /* 0x000fc0000383ffff */
[----:B------:R-:W-:-:S00]  /*81e0*/  NOP ;  /* 0x0000000000007918 */ /* 0x000fc00000000000 */
        /* <DEDUP_REMOVED lines=9> */
.L_x_132:


//--------------------- .nv.shared.reserved.0     --------------------------
	.section	.nv.shared.reserved.0,"aw",@nobits
	.weak		__nv_reservedSMEM_offset_0_alias
	.size		__nv_reservedSMEM_offset_0_alias, 0, 64
	.other		__nv_reservedSMEM_offset_0_alias,@"STO_CUDA_RESERVED_SHARED STV_DEFAULT"
__nv_reservedSMEM_offset_0_alias:
	.zero		0
	.zero		64


//--------------------- .nv.constant0._Z6updatePfiPA2_fiiS_f --------------------------
	.section	.nv.constant0._Z6updatePfiPA2_fiiS_f,"a",@progbits
	.sectionflags	@""
	.align	4
.nv.constant0._Z6updatePfiPA2_fiiS_f:
	.zero		940


//--------------------- SYMBOLS --------------------------

	.type		.nv.reservedSmem.offset0,@object
	.size		.nv.reservedSmem.offset0,0x4
	.type		malloc,@function
	.type		free,@function
